//
// Generated by NVIDIA NVVM Compiler
//
// Compiler Build ID: CL-36424714
// Cuda compilation tools, release 13.0, V13.0.88
// Based on NVVM 20.0.0
//

.version 9.0
.target sm_100
.address_size 64

	// .globl	_Z16max_pooling_ver1PKfPfPmmmmm

.visible .entry _Z16max_pooling_ver1PKfPfPmmmmm(
	.param .u64 .ptr .align 1 _Z16max_pooling_ver1PKfPfPmmmmm_param_0,
	.param .u64 .ptr .align 1 _Z16max_pooling_ver1PKfPfPmmmmm_param_1,
	.param .u64 .ptr .align 1 _Z16max_pooling_ver1PKfPfPmmmmm_param_2,
	.param .u64 _Z16max_pooling_ver1PKfPfPmmmmm_param_3,
	.param .u64 _Z16max_pooling_ver1PKfPfPmmmmm_param_4,
	.param .u64 _Z16max_pooling_ver1PKfPfPmmmmm_param_5,
	.param .u64 _Z16max_pooling_ver1PKfPfPmmmmm_param_6
)
{
	.reg .pred 	%p<28>;
	.reg .b32 	%r<10>;
	.reg .b32 	%f<54>;
	.reg .b64 	%rd<78>;

	ld.param.u64 	%rd28, [_Z16max_pooling_ver1PKfPfPmmmmm_param_0];
	ld.param.u64 	%rd25, [_Z16max_pooling_ver1PKfPfPmmmmm_param_2];
	ld.param.u64 	%rd26, [_Z16max_pooling_ver1PKfPfPmmmmm_param_3];
	ld.param.u64 	%rd27, [_Z16max_pooling_ver1PKfPfPmmmmm_param_5];
	ld.param.u64 	%rd29, [_Z16max_pooling_ver1PKfPfPmmmmm_param_6];
	cvta.to.global.u64 	%rd1, %rd28;
	mov.u32 	%r1, %ctaid.x;
	mov.u32 	%r2, %ntid.x;
	mov.u32 	%r3, %tid.x;
	mad.lo.s32 	%r4, %r1, %r2, %r3;
	mov.u32 	%r5, %ctaid.y;
	mov.u32 	%r6, %ntid.y;
	mov.u32 	%r7, %tid.y;
	mad.lo.s32 	%r8, %r5, %r6, %r7;
	cvt.s64.s32 	%rd2, %r4;
	setp.le.u64 	%p1, %rd27, %rd2;
	cvt.u64.u32 	%rd3, %r8;
	mul.lo.s64 	%rd30, %rd29, %rd27;
	setp.le.u64 	%p2, %rd30, %rd3;
	or.pred  	%p3, %p1, %p2;
	@%p3 bra 	$L__BB0_17;
	mul.lo.s64 	%rd4, %rd27, %rd3;
	mad.lo.s64 	%rd32, %rd26, %rd2, %rd4;
	shl.b64 	%rd33, %rd32, 2;
	add.s64 	%rd34, %rd1, %rd33;
	ld.global.f32 	%f52, [%rd34];
	setp.eq.s64 	%p4, %rd26, 0;
	@%p4 bra 	$L__BB0_16;
	and.b64  	%rd5, %rd26, 7;
	and.b64  	%rd6, %rd26, 3;
	and.b64  	%rd7, %rd26, -8;
	and.b64  	%rd8, %rd26, 1;
	shl.b64 	%rd9, %rd27, 5;
	shl.b64 	%rd10, %rd27, 2;
	mov.b64 	%rd72, 0;
$L__BB0_3:
	setp.lt.u64 	%p5, %rd26, 8;
	add.s64 	%rd37, %rd72, %rd2;
	mul.lo.s64 	%rd12, %rd37, %rd26;
	mov.b64 	%rd76, 0;
	@%p5 bra 	$L__BB0_6;
	add.s64 	%rd38, %rd4, %rd12;
	shl.b64 	%rd39, %rd38, 2;
	add.s64 	%rd73, %rd1, %rd39;
	mov.u64 	%rd74, %rd7;
$L__BB0_5:
	.pragma "nounroll";
	ld.global.f32 	%f17, [%rd73];
	setp.gt.f32 	%p6, %f17, %f52;
	selp.f32 	%f18, %f17, %f52, %p6;
	add.s64 	%rd40, %rd73, %rd10;
	ld.global.f32 	%f19, [%rd40];
	setp.gt.f32 	%p7, %f19, %f18;
	selp.f32 	%f20, %f19, %f18, %p7;
	add.s64 	%rd41, %rd40, %rd10;
	ld.global.f32 	%f21, [%rd41];
	setp.gt.f32 	%p8, %f21, %f20;
	selp.f32 	%f22, %f21, %f20, %p8;
	add.s64 	%rd42, %rd41, %rd10;
	ld.global.f32 	%f23, [%rd42];
	setp.gt.f32 	%p9, %f23, %f22;
	selp.f32 	%f24, %f23, %f22, %p9;
	add.s64 	%rd43, %rd42, %rd10;
	ld.global.f32 	%f25, [%rd43];
	setp.gt.f32 	%p10, %f25, %f24;
	selp.f32 	%f26, %f25, %f24, %p10;
	add.s64 	%rd44, %rd43, %rd10;
	ld.global.f32 	%f27, [%rd44];
	setp.gt.f32 	%p11, %f27, %f26;
	selp.f32 	%f28, %f27, %f26, %p11;
	add.s64 	%rd45, %rd44, %rd10;
	ld.global.f32 	%f29, [%rd45];
	setp.gt.f32 	%p12, %f29, %f28;
	selp.f32 	%f30, %f29, %f28, %p12;
	add.s64 	%rd46, %rd45, %rd10;
	ld.global.f32 	%f31, [%rd46];
	setp.gt.f32 	%p13, %f31, %f30;
	selp.f32 	%f52, %f31, %f30, %p13;
	add.s64 	%rd74, %rd74, -8;
	add.s64 	%rd73, %rd73, %rd9;
	setp.ne.s64 	%p14, %rd74, 0;
	mov.u64 	%rd76, %rd7;
	@%p14 bra 	$L__BB0_5;
$L__BB0_6:
	setp.eq.s64 	%p15, %rd5, 0;
	@%p15 bra 	$L__BB0_15;
	add.s64 	%rd47, %rd5, -1;
	setp.lt.u64 	%p16, %rd47, 3;
	@%p16 bra 	$L__BB0_9;
	add.s64 	%rd48, %rd76, %rd3;
	mad.lo.s64 	%rd49, %rd48, %rd27, %rd12;
	shl.b64 	%rd50, %rd49, 2;
	add.s64 	%rd51, %rd1, %rd50;
	ld.global.f32 	%f33, [%rd51];
	setp.gt.f32 	%p17, %f33, %f52;
	selp.f32 	%f34, %f33, %f52, %p17;
	add.s64 	%rd52, %rd51, %rd10;
	ld.global.f32 	%f35, [%rd52];
	setp.gt.f32 	%p18, %f35, %f34;
	selp.f32 	%f36, %f35, %f34, %p18;
	add.s64 	%rd53, %rd52, %rd10;
	ld.global.f32 	%f37, [%rd53];
	setp.gt.f32 	%p19, %f37, %f36;
	selp.f32 	%f38, %f37, %f36, %p19;
	add.s64 	%rd54, %rd53, %rd10;
	ld.global.f32 	%f39, [%rd54];
	setp.gt.f32 	%p20, %f39, %f38;
	selp.f32 	%f52, %f39, %f38, %p20;
	add.s64 	%rd76, %rd76, 4;
$L__BB0_9:
	setp.eq.s64 	%p21, %rd6, 0;
	@%p21 bra 	$L__BB0_15;
	setp.eq.s64 	%p22, %rd6, 1;
	@%p22 bra 	$L__BB0_12;
	add.s64 	%rd55, %rd76, %rd3;
	mad.lo.s64 	%rd56, %rd55, %rd27, %rd12;
	shl.b64 	%rd57, %rd56, 2;
	add.s64 	%rd58, %rd1, %rd57;
	ld.global.f32 	%f41, [%rd58];
	setp.gt.f32 	%p23, %f41, %f52;
	selp.f32 	%f42, %f41, %f52, %p23;
	add.s64 	%rd59, %rd58, %rd10;
	ld.global.f32 	%f43, [%rd59];
	setp.gt.f32 	%p24, %f43, %f42;
	selp.f32 	%f52, %f43, %f42, %p24;
	add.s64 	%rd76, %rd76, 2;
$L__BB0_12:
	setp.eq.s64 	%p25, %rd8, 0;
	@%p25 bra 	$L__BB0_15;
	add.s64 	%rd60, %rd76, %rd3;
	mad.lo.s64 	%rd61, %rd60, %rd27, %rd12;
	shl.b64 	%rd62, %rd61, 2;
	add.s64 	%rd63, %rd1, %rd62;
	ld.global.f32 	%f13, [%rd63];
	setp.leu.f32 	%p26, %f13, %f52;
	@%p26 bra 	$L__BB0_15;
	mov.f32 	%f52, %f13;
$L__BB0_15:
	add.s64 	%rd72, %rd72, 1;
	setp.ne.s64 	%p27, %rd72, %rd26;
	@%p27 bra 	$L__BB0_3;
$L__BB0_16:
	ld.param.u64 	%rd71, [_Z16max_pooling_ver1PKfPfPmmmmm_param_1];
	add.s64 	%rd64, %rd4, %rd2;
	cvta.to.global.u64 	%rd65, %rd71;
	shl.b64 	%rd66, %rd64, 2;
	add.s64 	%rd67, %rd65, %rd66;
	st.global.f32 	[%rd67], %f52;
	cvta.to.global.u64 	%rd68, %rd25;
	shl.b64 	%rd69, %rd64, 3;
	add.s64 	%rd70, %rd68, %rd69;
	st.global.u64 	[%rd70], %rd64;
$L__BB0_17:
	ret;

}
	// .globl	_Z9pool_ver2PKfPfPiiii
.visible .entry _Z9pool_ver2PKfPfPiiii(
	.param .u64 .ptr .align 1 _Z9pool_ver2PKfPfPiiii_param_0,
	.param .u64 .ptr .align 1 _Z9pool_ver2PKfPfPiiii_param_1,
	.param .u64 .ptr .align 1 _Z9pool_ver2PKfPfPiiii_param_2,
	.param .u32 _Z9pool_ver2PKfPfPiiii_param_3,
	.param .u32 _Z9pool_ver2PKfPfPiiii_param_4,
	.param .u32 _Z9pool_ver2PKfPfPiiii_param_5
)
{
	.reg .pred 	%p<44>;
	.reg .b32 	%r<130>;
	.reg .b32 	%f<86>;
	.reg .b64 	%rd<20>;

	ld.param.u64 	%rd5, [_Z9pool_ver2PKfPfPiiii_param_0];
	ld.param.u64 	%rd3, [_Z9pool_ver2PKfPfPiiii_param_1];
	ld.param.u64 	%rd4, [_Z9pool_ver2PKfPfPiiii_param_2];
	ld.param.u32 	%r37, [_Z9pool_ver2PKfPfPiiii_param_3];
	ld.param.u32 	%r40, [_Z9pool_ver2PKfPfPiiii_param_4];
	ld.param.u32 	%r39, [_Z9pool_ver2PKfPfPiiii_param_5];
	cvta.to.global.u64 	%rd1, %rd5;
	mov.u32 	%r41, %ctaid.x;
	mov.u32 	%r42, %ntid.x;
	mov.u32 	%r43, %tid.x;
	mad.lo.s32 	%r44, %r41, %r42, %r43;
	mov.u32 	%r45, %ctaid.y;
	mov.u32 	%r46, %ntid.y;
	mov.u32 	%r47, %tid.y;
	mad.lo.s32 	%r48, %r45, %r46, %r47;
	rem.s32 	%r1, %r44, %r40;
	shl.b32 	%r49, %r48, 5;
	add.s32 	%r50, %r49, %r44;
	div.s32 	%r51, %r50, %r40;
	max.s32 	%r52, %r51, -1;
	setp.ge.s32 	%p1, %r52, %r40;
	@%p1 bra 	$L__BB1_19;
	mad.lo.s32 	%r53, %r51, %r37, %r1;
	mul.lo.s32 	%r3, %r53, %r39;
	mul.wide.s32 	%rd6, %r3, 4;
	add.s64 	%rd7, %rd1, %rd6;
	ld.global.f32 	%f84, [%rd7];
	setp.lt.s32 	%p2, %r39, 1;
	mov.u32 	%r128, %r3;
	@%p2 bra 	$L__BB1_18;
	and.b32  	%r4, %r39, 15;
	add.s32 	%r5, %r4, -1;
	and.b32  	%r6, %r39, 7;
	add.s32 	%r7, %r6, -1;
	and.b32  	%r8, %r39, 2147483632;
	and.b32  	%r9, %r39, 3;
	mov.b32 	%r115, 0;
	mov.u32 	%r128, %r3;
$L__BB1_3:
	setp.lt.u32 	%p3, %r39, 16;
	mad.lo.s32 	%r12, %r115, %r37, %r3;
	mov.b32 	%r123, 0;
	@%p3 bra 	$L__BB1_6;
	mov.b32 	%r117, 0;
$L__BB1_5:
	.pragma "nounroll";
	add.s32 	%r58, %r12, %r117;
	mul.wide.s32 	%rd8, %r58, 4;
	add.s64 	%rd9, %rd1, %rd8;
	ld.global.f32 	%f19, [%rd9];
	setp.gt.f32 	%p4, %f19, %f84;
	selp.f32 	%f20, %f19, %f84, %p4;
	selp.b32 	%r59, %r58, %r128, %p4;
	add.s32 	%r60, %r58, 1;
	ld.global.f32 	%f21, [%rd9+4];
	setp.gt.f32 	%p5, %f21, %f20;
	selp.f32 	%f22, %f21, %f20, %p5;
	selp.b32 	%r61, %r60, %r59, %p5;
	add.s32 	%r62, %r58, 2;
	ld.global.f32 	%f23, [%rd9+8];
	setp.gt.f32 	%p6, %f23, %f22;
	selp.f32 	%f24, %f23, %f22, %p6;
	selp.b32 	%r63, %r62, %r61, %p6;
	add.s32 	%r64, %r58, 3;
	ld.global.f32 	%f25, [%rd9+12];
	setp.gt.f32 	%p7, %f25, %f24;
	selp.f32 	%f26, %f25, %f24, %p7;
	selp.b32 	%r65, %r64, %r63, %p7;
	add.s32 	%r66, %r58, 4;
	ld.global.f32 	%f27, [%rd9+16];
	setp.gt.f32 	%p8, %f27, %f26;
	selp.f32 	%f28, %f27, %f26, %p8;
	selp.b32 	%r67, %r66, %r65, %p8;
	add.s32 	%r68, %r58, 5;
	ld.global.f32 	%f29, [%rd9+20];
	setp.gt.f32 	%p9, %f29, %f28;
	selp.f32 	%f30, %f29, %f28, %p9;
	selp.b32 	%r69, %r68, %r67, %p9;
	add.s32 	%r70, %r58, 6;
	ld.global.f32 	%f31, [%rd9+24];
	setp.gt.f32 	%p10, %f31, %f30;
	selp.f32 	%f32, %f31, %f30, %p10;
	selp.b32 	%r71, %r70, %r69, %p10;
	add.s32 	%r72, %r58, 7;
	ld.global.f32 	%f33, [%rd9+28];
	setp.gt.f32 	%p11, %f33, %f32;
	selp.f32 	%f34, %f33, %f32, %p11;
	selp.b32 	%r73, %r72, %r71, %p11;
	add.s32 	%r74, %r58, 8;
	ld.global.f32 	%f35, [%rd9+32];
	setp.gt.f32 	%p12, %f35, %f34;
	selp.f32 	%f36, %f35, %f34, %p12;
	selp.b32 	%r75, %r74, %r73, %p12;
	add.s32 	%r76, %r58, 9;
	ld.global.f32 	%f37, [%rd9+36];
	setp.gt.f32 	%p13, %f37, %f36;
	selp.f32 	%f38, %f37, %f36, %p13;
	selp.b32 	%r77, %r76, %r75, %p13;
	add.s32 	%r78, %r58, 10;
	ld.global.f32 	%f39, [%rd9+40];
	setp.gt.f32 	%p14, %f39, %f38;
	selp.f32 	%f40, %f39, %f38, %p14;
	selp.b32 	%r79, %r78, %r77, %p14;
	add.s32 	%r80, %r58, 11;
	ld.global.f32 	%f41, [%rd9+44];
	setp.gt.f32 	%p15, %f41, %f40;
	selp.f32 	%f42, %f41, %f40, %p15;
	selp.b32 	%r81, %r80, %r79, %p15;
	add.s32 	%r82, %r58, 12;
	ld.global.f32 	%f43, [%rd9+48];
	setp.gt.f32 	%p16, %f43, %f42;
	selp.f32 	%f44, %f43, %f42, %p16;
	selp.b32 	%r83, %r82, %r81, %p16;
	add.s32 	%r84, %r58, 13;
	ld.global.f32 	%f45, [%rd9+52];
	setp.gt.f32 	%p17, %f45, %f44;
	selp.f32 	%f46, %f45, %f44, %p17;
	selp.b32 	%r85, %r84, %r83, %p17;
	add.s32 	%r86, %r58, 14;
	ld.global.f32 	%f47, [%rd9+56];
	setp.gt.f32 	%p18, %f47, %f46;
	selp.f32 	%f48, %f47, %f46, %p18;
	selp.b32 	%r87, %r86, %r85, %p18;
	add.s32 	%r88, %r58, 15;
	ld.global.f32 	%f49, [%rd9+60];
	setp.gt.f32 	%p19, %f49, %f48;
	selp.f32 	%f84, %f49, %f48, %p19;
	selp.b32 	%r128, %r88, %r87, %p19;
	add.s32 	%r117, %r117, 16;
	setp.ne.s32 	%p20, %r117, %r8;
	mov.u32 	%r123, %r8;
	@%p20 bra 	$L__BB1_5;
$L__BB1_6:
	setp.eq.s32 	%p21, %r4, 0;
	@%p21 bra 	$L__BB1_17;
	setp.lt.u32 	%p22, %r5, 7;
	@%p22 bra 	$L__BB1_9;
	add.s32 	%r90, %r12, %r123;
	mul.wide.s32 	%rd10, %r90, 4;
	add.s64 	%rd11, %rd1, %rd10;
	ld.global.f32 	%f51, [%rd11];
	setp.gt.f32 	%p23, %f51, %f84;
	selp.f32 	%f52, %f51, %f84, %p23;
	selp.b32 	%r91, %r90, %r128, %p23;
	add.s32 	%r92, %r90, 1;
	ld.global.f32 	%f53, [%rd11+4];
	setp.gt.f32 	%p24, %f53, %f52;
	selp.f32 	%f54, %f53, %f52, %p24;
	selp.b32 	%r93, %r92, %r91, %p24;
	add.s32 	%r94, %r90, 2;
	ld.global.f32 	%f55, [%rd11+8];
	setp.gt.f32 	%p25, %f55, %f54;
	selp.f32 	%f56, %f55, %f54, %p25;
	selp.b32 	%r95, %r94, %r93, %p25;
	add.s32 	%r96, %r90, 3;
	ld.global.f32 	%f57, [%rd11+12];
	setp.gt.f32 	%p26, %f57, %f56;
	selp.f32 	%f58, %f57, %f56, %p26;
	selp.b32 	%r97, %r96, %r95, %p26;
	add.s32 	%r98, %r90, 4;
	ld.global.f32 	%f59, [%rd11+16];
	setp.gt.f32 	%p27, %f59, %f58;
	selp.f32 	%f60, %f59, %f58, %p27;
	selp.b32 	%r99, %r98, %r97, %p27;
	add.s32 	%r100, %r90, 5;
	ld.global.f32 	%f61, [%rd11+20];
	setp.gt.f32 	%p28, %f61, %f60;
	selp.f32 	%f62, %f61, %f60, %p28;
	selp.b32 	%r101, %r100, %r99, %p28;
	add.s32 	%r102, %r90, 6;
	ld.global.f32 	%f63, [%rd11+24];
	setp.gt.f32 	%p29, %f63, %f62;
	selp.f32 	%f64, %f63, %f62, %p29;
	selp.b32 	%r103, %r102, %r101, %p29;
	add.s32 	%r104, %r90, 7;
	ld.global.f32 	%f65, [%rd11+28];
	setp.gt.f32 	%p30, %f65, %f64;
	selp.f32 	%f84, %f65, %f64, %p30;
	selp.b32 	%r128, %r104, %r103, %p30;
	add.s32 	%r123, %r123, 8;
$L__BB1_9:
	setp.eq.s32 	%p31, %r6, 0;
	@%p31 bra 	$L__BB1_17;
	setp.lt.u32 	%p32, %r7, 3;
	@%p32 bra 	$L__BB1_12;
	add.s32 	%r106, %r12, %r123;
	mul.wide.s32 	%rd12, %r106, 4;
	add.s64 	%rd13, %rd1, %rd12;
	ld.global.f32 	%f67, [%rd13];
	setp.gt.f32 	%p33, %f67, %f84;
	selp.f32 	%f68, %f67, %f84, %p33;
	selp.b32 	%r107, %r106, %r128, %p33;
	add.s32 	%r108, %r106, 1;
	ld.global.f32 	%f69, [%rd13+4];
	setp.gt.f32 	%p34, %f69, %f68;
	selp.f32 	%f70, %f69, %f68, %p34;
	selp.b32 	%r109, %r108, %r107, %p34;
	add.s32 	%r110, %r106, 2;
	ld.global.f32 	%f71, [%rd13+8];
	setp.gt.f32 	%p35, %f71, %f70;
	selp.f32 	%f72, %f71, %f70, %p35;
	selp.b32 	%r111, %r110, %r109, %p35;
	add.s32 	%r112, %r106, 3;
	ld.global.f32 	%f73, [%rd13+12];
	setp.gt.f32 	%p36, %f73, %f72;
	selp.f32 	%f84, %f73, %f72, %p36;
	selp.b32 	%r128, %r112, %r111, %p36;
	add.s32 	%r123, %r123, 4;
$L__BB1_12:
	setp.eq.s32 	%p37, %r9, 0;
	@%p37 bra 	$L__BB1_17;
	setp.eq.s32 	%p38, %r9, 1;
	add.s32 	%r30, %r12, %r123;
	mul.wide.s32 	%rd14, %r30, 4;
	add.s64 	%rd2, %rd1, %rd14;
	ld.global.f32 	%f74, [%rd2];
	setp.gt.f32 	%p39, %f74, %f84;
	selp.f32 	%f84, %f74, %f84, %p39;
	selp.b32 	%r128, %r30, %r128, %p39;
	@%p38 bra 	$L__BB1_17;
	setp.eq.s32 	%p40, %r9, 2;
	add.s32 	%r113, %r30, 1;
	ld.global.f32 	%f75, [%rd2+4];
	setp.gt.f32 	%p41, %f75, %f84;
	selp.f32 	%f84, %f75, %f84, %p41;
	selp.b32 	%r128, %r113, %r128, %p41;
	@%p40 bra 	$L__BB1_17;
	ld.global.f32 	%f15, [%rd2+8];
	setp.leu.f32 	%p42, %f15, %f84;
	@%p42 bra 	$L__BB1_17;
	add.s32 	%r128, %r30, 2;
	mov.f32 	%f84, %f15;
$L__BB1_17:
	add.s32 	%r115, %r115, 1;
	setp.ne.s32 	%p43, %r115, %r39;
	@%p43 bra 	$L__BB1_3;
$L__BB1_18:
	mad.lo.s32 	%r114, %r51, %r40, %r1;
	cvta.to.global.u64 	%rd15, %rd3;
	mul.wide.s32 	%rd16, %r114, 4;
	add.s64 	%rd17, %rd15, %rd16;
	st.global.f32 	[%rd17], %f84;
	cvta.to.global.u64 	%rd18, %rd4;
	add.s64 	%rd19, %rd18, %rd16;
	st.global.u32 	[%rd19], %r128;
$L__BB1_19:
	ret;

}
	// .globl	_Z12unpooling_v1PfPmS_iii
.visible .entry _Z12unpooling_v1PfPmS_iii(
	.param .u64 .ptr .align 1 _Z12unpooling_v1PfPmS_iii_param_0,
	.param .u64 .ptr .align 1 _Z12unpooling_v1PfPmS_iii_param_1,
	.param .u64 .ptr .align 1 _Z12unpooling_v1PfPmS_iii_param_2,
	.param .u32 _Z12unpooling_v1PfPmS_iii_param_3,
	.param .u32 _Z12unpooling_v1PfPmS_iii_param_4,
	.param .u32 _Z12unpooling_v1PfPmS_iii_param_5
)
{
	.reg .pred 	%p<2>;
	.reg .b32 	%r<19>;
	.reg .b32 	%f<2>;
	.reg .b64 	%rd<14>;

	ld.param.u64 	%rd1, [_Z12unpooling_v1PfPmS_iii_param_0];
	ld.param.u64 	%rd2, [_Z12unpooling_v1PfPmS_iii_param_1];
	ld.param.u64 	%rd3, [_Z12unpooling_v1PfPmS_iii_param_2];
	ld.param.u32 	%r4, [_Z12unpooling_v1PfPmS_iii_param_3];
	ld.param.u32 	%r3, [_Z12unpooling_v1PfPmS_iii_param_4];
	mov.u32 	%r6, %ctaid.x;
	mov.u32 	%r7, %ntid.x;
	mov.u32 	%r8, %tid.x;
	mad.lo.s32 	%r9, %r6, %r7, %r8;
	mov.u32 	%r10, %ctaid.y;
	mov.u32 	%r11, %ntid.y;
	mov.u32 	%r12, %tid.y;
	mad.lo.s32 	%r13, %r10, %r11, %r12;
	rem.s32 	%r1, %r9, %r4;
	shl.b32 	%r14, %r13, 5;
	add.s32 	%r15, %r14, %r9;
	div.s32 	%r16, %r15, %r4;
	max.s32 	%r17, %r16, -1;
	setp.ge.s32 	%p1, %r17, %r4;
	@%p1 bra 	$L__BB2_2;
	cvta.to.global.u64 	%rd4, %rd2;
	cvta.to.global.u64 	%rd5, %rd3;
	cvta.to.global.u64 	%rd6, %rd1;
	mad.lo.s32 	%r18, %r16, %r3, %r1;
	mul.wide.s32 	%rd7, %r18, 8;
	add.s64 	%rd8, %rd4, %rd7;
	ld.global.u64 	%rd9, [%rd8];
	mul.wide.s32 	%rd10, %r18, 4;
	add.s64 	%rd11, %rd5, %rd10;
	ld.global.f32 	%f1, [%rd11];
	shl.b64 	%rd12, %rd9, 2;
	add.s64 	%rd13, %rd6, %rd12;
	st.global.f32 	[%rd13], %f1;
$L__BB2_2:
	ret;

}


// ===== COMPILED SASS (sm_100) =====

	.target	sm_100

	.elftype	@"ET_EXEC"


//--------------------- .note.nv.tkinfo           --------------------------
	.section	.note.nv.tkinfo,"",@"SHT_NOTE"
	.sectionflags	@"SHF_NOTE_NV_TKINFO"
	.tkinfo
        /*0018*/ 	.word	0x00000002
        /*0030*/ 	.string	""
        /*0030*/ 	.string	"ptxas"
        /*0030*/ 	.string	"Cuda compilation tools, release 13.0, V13.0.88"
        /*0030*/ 	.string	"Build cuda_13.0.r13.0/compiler.36424714_0"
        /*0030*/ 	.string	"-arch sm_100 -m 64 "



//--------------------- .note.nv.cuinfo           --------------------------
	.section	.note.nv.cuinfo,"",@"SHT_NOTE"
	.sectionflags	@"SHF_NOTE_NV_CUINFO"
        /*0018*/ 	.short	0x0002
        /*001a*/ 	.short	0x0064
        /*001c*/ 	.short	0x0082
	.zero		2


//--------------------- .nv.info                  --------------------------
	.section	.nv.info,"",@"SHT_CUDA_INFO"
	.align	4


	//----- nvinfo : EIATTR_REGCOUNT
	.align		4
        /*0000*/ 	.byte	0x04, 0x2f
        /*0002*/ 	.short	(.L_1 - .L_0)
	.align		4
.L_0:
        /*0004*/ 	.word	index@(_Z16max_pooling_ver1PKfPfPmmmmm)
        /*0008*/ 	.word	0x00000020


	//----- nvinfo : EIATTR_FRAME_SIZE
	.align		4
.L_1:
        /*000c*/ 	.byte	0x04, 0x11
        /*000e*/ 	.short	(.L_3 - .L_2)
	.align		4
.L_2:
        /*0010*/ 	.word	index@(_Z16max_pooling_ver1PKfPfPmmmmm)
        /*0014*/ 	.word	0x00000000


	//----- nvinfo : EIATTR_REGCOUNT
	.align		4
.L_3:
        /*0018*/ 	.byte	0x04, 0x2f
        /*001a*/ 	.short	(.L_5 - .L_4)
	.align		4
.L_4:
        /*001c*/ 	.word	index@(_Z9pool_ver2PKfPfPiiii)
        /*0020*/ 	.word	0x0000001f


	//----- nvinfo : EIATTR_FRAME_SIZE
	.align		4
.L_5:
        /*0024*/ 	.byte	0x04, 0x11
        /*0026*/ 	.short	(.L_7 - .L_6)
	.align		4
.L_6:
        /*0028*/ 	.word	index@(_Z9pool_ver2PKfPfPiiii)
        /*002c*/ 	.word	0x00000000


	//----- nvinfo : EIATTR_REGCOUNT
	.align		4
.L_7:
        /*0030*/ 	.byte	0x04, 0x2f
        /*0032*/ 	.short	(.L_9 - .L_8)
	.align		4
.L_8:
        /*0034*/ 	.word	index@(_Z12unpooling_v1PfPmS_iii)
        /*0038*/ 	.word	0x0000000c


	//----- nvinfo : EIATTR_FRAME_SIZE
	.align		4
.L_9:
        /*003c*/ 	.byte	0x04, 0x11
        /*003e*/ 	.short	(.L_11 - .L_10)
	.align		4
.L_10:
        /*0040*/ 	.word	index@(_Z12unpooling_v1PfPmS_iii)
        /*0044*/ 	.word	0x00000000


	//----- nvinfo : EIATTR_MIN_STACK_SIZE
	.align		4
.L_11:
        /*0048*/ 	.byte	0x04, 0x12
        /*004a*/ 	.short	(.L_13 - .L_12)
	.align		4
.L_12:
        /*004c*/ 	.word	index@(_Z12unpooling_v1PfPmS_iii)
        /*0050*/ 	.word	0x00000000


	//----- nvinfo : EIATTR_MIN_STACK_SIZE
	.align		4
.L_13:
        /*0054*/ 	.byte	0x04, 0x12
        /*0056*/ 	.short	(.L_15 - .L_14)
	.align		4
.L_14:
        /*0058*/ 	.word	index@(_Z9pool_ver2PKfPfPiiii)
        /*005c*/ 	.word	0x00000000


	//----- nvinfo : EIATTR_MIN_STACK_SIZE
	.align		4
.L_15:
        /*0060*/ 	.byte	0x04, 0x12
        /*0062*/ 	.short	(.L_17 - .L_16)
	.align		4
.L_16:
        /*0064*/ 	.word	index@(_Z16max_pooling_ver1PKfPfPmmmmm)
        /*0068*/ 	.word	0x00000000
.L_17:


//--------------------- .nv.compat                --------------------------
	.section	.nv.compat,"",@"SHT_CUDA_COMPAT_INFO"
	.align	4
        /*0000*/ 	.byte	0x02, 0x09, 0x00, 0x00, 0x02, 0x02, 0x01, 0x00, 0x02, 0x05, 0x05, 0x00, 0x03, 0x07, 0x01, 0x01
        /*0010*/ 	.byte	0x02, 0x03, 0x00, 0x00, 0x02, 0x06, 0x01, 0x00, 0x04, 0x0b, 0x08, 0x00, 0x09, 0x00, 0x00, 0x00
        /*0020*/ 	.byte	0x00, 0x00, 0x00, 0x00


//--------------------- .nv.info._Z12unpooling_v1PfPmS_iii --------------------------
	.section	.nv.info._Z12unpooling_v1PfPmS_iii,"",@"SHT_CUDA_INFO"
	.sectionflags	@""
	.align	4


	//----- nvinfo : EIATTR_CUDA_API_VERSION
	.align		4
        /*0000*/ 	.byte	0x04, 0x37
        /*0002*/ 	.short	(.L_19 - .L_18)
.L_18:
        /*0004*/ 	.word	0x00000082


	//----- nvinfo : EIATTR_KPARAM_INFO
	.align		4
.L_19:
        /*0008*/ 	.byte	0x04, 0x17
        /*000a*/ 	.short	(.L_21 - .L_20)
.L_20:
        /*000c*/ 	.word	0x00000000
        /*0010*/ 	.short	0x0005
        /*0012*/ 	.short	0x0020
        /*0014*/ 	.byte	0x00, 0xf0, 0x11, 0x00


	//----- nvinfo : EIATTR_KPARAM_INFO
	.align		4
.L_21:
        /*0018*/ 	.byte	0x04, 0x17
        /*001a*/ 	.short	(.L_23 - .L_22)
.L_22:
        /*001c*/ 	.word	0x00000000
        /*0020*/ 	.short	0x0004
        /*0022*/ 	.short	0x001c
        /*0024*/ 	.byte	0x00, 0xf0, 0x11, 0x00


	//----- nvinfo : EIATTR_KPARAM_INFO
	.align		4
.L_23:
        /*0028*/ 	.byte	0x04, 0x17
        /*002a*/ 	.short	(.L_25 - .L_24)
.L_24:
        /*002c*/ 	.word	0x00000000
        /*0030*/ 	.short	0x0003
        /*0032*/ 	.short	0x0018
        /*0034*/ 	.byte	0x00, 0xf0, 0x11, 0x00


	//----- nvinfo : EIATTR_KPARAM_INFO
	.align		4
.L_25:
        /*0038*/ 	.byte	0x04, 0x17
        /*003a*/ 	.short	(.L_27 - .L_26)
.L_26:
        /*003c*/ 	.word	0x00000000
        /*0040*/ 	.short	0x0002
        /*0042*/ 	.short	0x0010
        /*0044*/ 	.byte	0x00, 0xf5, 0x21, 0x00


	//----- nvinfo : EIATTR_KPARAM_INFO
	.align		4
.L_27:
        /*0048*/ 	.byte	0x04, 0x17
        /*004a*/ 	.short	(.L_29 - .L_28)
.L_28:
        /*004c*/ 	.word	0x00000000
        /*0050*/ 	.short	0x0001
        /*0052*/ 	.short	0x0008
        /*0054*/ 	.byte	0x00, 0xf5, 0x21, 0x00


	//----- nvinfo : EIATTR_KPARAM_INFO
	.align		4
.L_29:
        /*0058*/ 	.byte	0x04, 0x17
        /*005a*/ 	.short	(.L_31 - .L_30)
.L_30:
        /*005c*/ 	.word	0x00000000
        /*0060*/ 	.short	0x0000
        /*0062*/ 	.short	0x0000
        /*0064*/ 	.byte	0x00, 0xf5, 0x21, 0x00


	//----- nvinfo : EIATTR_SPARSE_MMA_MASK
	.align		4
.L_31:
        /*0068*/ 	.byte	0x03, 0x50
        /*006a*/ 	.short	0x0000


	//----- nvinfo : EIATTR_MAXREG_COUNT
	.align		4
        /*006c*/ 	.byte	0x03, 0x1b
        /*006e*/ 	.short	0x00ff


	//----- nvinfo : EIATTR_MERCURY_ISA_VERSION
	.align		4
        /*0070*/ 	.byte	0x03, 0x5f
        /*0072*/ 	.short	0x0101


	//----- nvinfo : EIATTR_VRC_CTA_INIT_COUNT
	.align		4
        /*0074*/ 	.byte	0x02, 0x4a
	.zero		1
	.zero		1


	//----- nvinfo : EIATTR_EXIT_INSTR_OFFSETS
	.align		4
        /*0078*/ 	.byte	0x04, 0x1c
        /*007a*/ 	.short	(.L_33 - .L_32)


	//   ....[0]....
.L_32:
        /*007c*/ 	.word	0x000002e0


	//   ....[1]....
        /*0080*/ 	.word	0x00000400


	//----- nvinfo : EIATTR_CBANK_PARAM_SIZE
	.align		4
.L_33:
        /*0084*/ 	.byte	0x03, 0x19
        /*0086*/ 	.short	0x0024


	//----- nvinfo : EIATTR_PARAM_CBANK
	.align		4
        /*0088*/ 	.byte	0x04, 0x0a
        /*008a*/ 	.short	(.L_35 - .L_34)
	.align		4
.L_34:
        /*008c*/ 	.word	index@(.nv.constant0._Z12unpooling_v1PfPmS_iii)
        /*0090*/ 	.short	0x0380
        /*0092*/ 	.short	0x0024


	//----- nvinfo : EIATTR_SW_WAR
	.align		4
.L_35:
        /*0094*/ 	.byte	0x04, 0x36
        /*0096*/ 	.short	(.L_37 - .L_36)
.L_36:
        /*0098*/ 	.word	0x00000008
.L_37:


//--------------------- .nv.info._Z9pool_ver2PKfPfPiiii --------------------------
	.section	.nv.info._Z9pool_ver2PKfPfPiiii,"",@"SHT_CUDA_INFO"
	.sectionflags	@""
	.align	4


	//----- nvinfo : EIATTR_CUDA_API_VERSION
	.align		4
        /*0000*/ 	.byte	0x04, 0x37
        /*0002*/ 	.short	(.L_39 - .L_38)
.L_38:
        /*0004*/ 	.word	0x00000082


	//----- nvinfo : EIATTR_KPARAM_INFO
	.align		4
.L_39:
        /*0008*/ 	.byte	0x04, 0x17
        /*000a*/ 	.short	(.L_41 - .L_40)
.L_40:
        /*000c*/ 	.word	0x00000000
        /*0010*/ 	.short	0x0005
        /*0012*/ 	.short	0x0020
        /*0014*/ 	.byte	0x00, 0xf0, 0x11, 0x00


	//----- nvinfo : EIATTR_KPARAM_INFO
	.align		4
.L_41:
        /*0018*/ 	.byte	0x04, 0x17
        /*001a*/ 	.short	(.L_43 - .L_42)
.L_42:
        /*001c*/ 	.word	0x00000000
        /*0020*/ 	.short	0x0004
        /*0022*/ 	.short	0x001c
        /*0024*/ 	.byte	0x00, 0xf0, 0x11, 0x00


	//----- nvinfo : EIATTR_KPARAM_INFO
	.align		4
.L_43:
        /*0028*/ 	.byte	0x04, 0x17
        /*002a*/ 	.short	(.L_45 - .L_44)
.L_44:
        /*002c*/ 	.word	0x00000000
        /*0030*/ 	.short	0x0003
        /*0032*/ 	.short	0x0018
        /*0034*/ 	.byte	0x00, 0xf0, 0x11, 0x00


	//----- nvinfo : EIATTR_KPARAM_INFO
	.align		4
.L_45:
        /*0038*/ 	.byte	0x04, 0x17
        /*003a*/ 	.short	(.L_47 - .L_46)
.L_46:
        /*003c*/ 	.word	0x00000000
        /*0040*/ 	.short	0x0002
        /*0042*/ 	.short	0x0010
        /*0044*/ 	.byte	0x00, 0xf5, 0x21, 0x00


	//----- nvinfo : EIATTR_KPARAM_INFO
	.align		4
.L_47:
        /*0048*/ 	.byte	0x04, 0x17
        /*004a*/ 	.short	(.L_49 - .L_48)
.L_48:
        /*004c*/ 	.word	0x00000000
        /*0050*/ 	.short	0x0001
        /*0052*/ 	.short	0x0008
        /*0054*/ 	.byte	0x00, 0xf5, 0x21, 0x00


	//----- nvinfo : EIATTR_KPARAM_INFO
	.align		4
.L_49:
        /*0058*/ 	.byte	0x04, 0x17
        /*005a*/ 	.short	(.L_51 - .L_50)
.L_50:
        /*005c*/ 	.word	0x00000000
        /*0060*/ 	.short	0x0000
        /*0062*/ 	.short	0x0000
        /*0064*/ 	.byte	0x00, 0xf5, 0x21, 0x00


	//----- nvinfo : EIATTR_SPARSE_MMA_MASK
	.align		4
.L_51:
        /*0068*/ 	.byte	0x03, 0x50
        /*006a*/ 	.short	0x0000


	//----- nvinfo : EIATTR_MAXREG_COUNT
	.align		4
        /*006c*/ 	.byte	0x03, 0x1b
        /*006e*/ 	.short	0x00ff


	//----- nvinfo : EIATTR_MERCURY_ISA_VERSION
	.align		4
        /*0070*/ 	.byte	0x03, 0x5f
        /*0072*/ 	.short	0x0101


	//----- nvinfo : EIATTR_VRC_CTA_INIT_COUNT
	.align		4
        /*0074*/ 	.byte	0x02, 0x4a
	.zero		1
	.zero		1


	//----- nvinfo : EIATTR_EXIT_INSTR_OFFSETS
	.align		4
        /*0078*/ 	.byte	0x04, 0x1c
        /*007a*/ 	.short	(.L_53 - .L_52)


	//   ....[0]....
.L_52:
        /*007c*/ 	.word	0x000002e0


	//   ....[1]....
        /*0080*/ 	.word	0x00000f20


	//----- nvinfo : EIATTR_CBANK_PARAM_SIZE
	.align		4
.L_53:
        /*0084*/ 	.byte	0x03, 0x19
        /*0086*/ 	.short	0x0024


	//----- nvinfo : EIATTR_PARAM_CBANK
	.align		4
        /*0088*/ 	.byte	0x04, 0x0a
        /*008a*/ 	.short	(.L_55 - .L_54)
	.align		4
.L_54:
        /*008c*/ 	.word	index@(.nv.constant0._Z9pool_ver2PKfPfPiiii)
        /*0090*/ 	.short	0x0380
        /*0092*/ 	.short	0x0024


	//----- nvinfo : EIATTR_SW_WAR
	.align		4
.L_55:
        /*0094*/ 	.byte	0x04, 0x36
        /*0096*/ 	.short	(.L_57 - .L_56)
.L_56:
        /*0098*/ 	.word	0x00000008
.L_57:


//--------------------- .nv.info._Z16max_pooling_ver1PKfPfPmmmmm --------------------------
	.section	.nv.info._Z16max_pooling_ver1PKfPfPmmmmm,"",@"SHT_CUDA_INFO"
	.sectionflags	@""
	.align	4


	//----- nvinfo : EIATTR_CUDA_API_VERSION
	.align		4
        /*0000*/ 	.byte	0x04, 0x37
        /*0002*/ 	.short	(.L_59 - .L_58)
.L_58:
        /*0004*/ 	.word	0x00000082


	//----- nvinfo : EIATTR_KPARAM_INFO
	.align		4
.L_59:
        /*0008*/ 	.byte	0x04, 0x17
        /*000a*/ 	.short	(.L_61 - .L_60)
.L_60:
        /*000c*/ 	.word	0x00000000
        /*0010*/ 	.short	0x0006
        /*0012*/ 	.short	0x0030
        /*0014*/ 	.byte	0x00, 0xf0, 0x21, 0x00


	//----- nvinfo : EIATTR_KPARAM_INFO
	.align		4
.L_61:
        /*0018*/ 	.byte	0x04, 0x17
        /*001a*/ 	.short	(.L_63 - .L_62)
.L_62:
        /*001c*/ 	.word	0x00000000
        /*0020*/ 	.short	0x0005
        /*0022*/ 	.short	0x0028
        /*0024*/ 	.byte	0x00, 0xf0, 0x21, 0x00


	//----- nvinfo : EIATTR_KPARAM_INFO
	.align		4
.L_63:
        /*0028*/ 	.byte	0x04, 0x17
        /*002a*/ 	.short	(.L_65 - .L_64)
.L_64:
        /*002c*/ 	.word	0x00000000
        /*0030*/ 	.short	0x0004
        /*0032*/ 	.short	0x0020
        /*0034*/ 	.byte	0x00, 0xf0, 0x21, 0x00


	//----- nvinfo : EIATTR_KPARAM_INFO
	.align		4
.L_65:
        /*0038*/ 	.byte	0x04, 0x17
        /*003a*/ 	.short	(.L_67 - .L_66)
.L_66:
        /*003c*/ 	.word	0x00000000
        /*0040*/ 	.short	0x0003
        /*0042*/ 	.short	0x0018
        /*0044*/ 	.byte	0x00, 0xf0, 0x21, 0x00


	//----- nvinfo : EIATTR_KPARAM_INFO
	.align		4
.L_67:
        /*0048*/ 	.byte	0x04, 0x17
        /*004a*/ 	.short	(.L_69 - .L_68)
.L_68:
        /*004c*/ 	.word	0x00000000
        /*0050*/ 	.short	0x0002
        /*0052*/ 	.short	0x0010
        /*0054*/ 	.byte	0x00, 0xf5, 0x21, 0x00


	//----- nvinfo : EIATTR_KPARAM_INFO
	.align		4
.L_69:
        /*0058*/ 	.byte	0x04, 0x17
        /*005a*/ 	.short	(.L_71 - .L_70)
.L_70:
        /*005c*/ 	.word	0x00000000
        /*0060*/ 	.short	0x0001
        /*0062*/ 	.short	0x0008
        /*0064*/ 	.byte	0x00, 0xf5, 0x21, 0x00


	//----- nvinfo : EIATTR_KPARAM_INFO
	.align		4
.L_71:
        /*0068*/ 	.byte	0x04, 0x17
        /*006a*/ 	.short	(.L_73 - .L_72)
.L_72:
        /*006c*/ 	.word	0x00000000
        /*0070*/ 	.short	0x0000
        /*0072*/ 	.short	0x0000
        /*0074*/ 	.byte	0x00, 0xf5, 0x21, 0x00


	//----- nvinfo : EIATTR_SPARSE_MMA_MASK
	.align		4
.L_73:
        /*0078*/ 	.byte	0x03, 0x50
        /*007a*/ 	.short	0x0000


	//----- nvinfo : EIATTR_MAXREG_COUNT
	.align		4
        /*007c*/ 	.byte	0x03, 0x1b
        /*007e*/ 	.short	0x00ff


	//----- nvinfo : EIATTR_MERCURY_ISA_VERSION
	.align		4
        /*0080*/ 	.byte	0x03, 0x5f
        /*0082*/ 	.short	0x0101


	//----- nvinfo : EIATTR_VRC_CTA_INIT_COUNT
	.align		4
        /*0084*/ 	.byte	0x02, 0x4a
	.zero		1
	.zero		1


	//----- nvinfo : EIATTR_EXIT_INSTR_OFFSETS
	.align		4
        /*0088*/ 	.byte	0x04, 0x1c
        /*008a*/ 	.short	(.L_75 - .L_74)


	//   ....[0]....
.L_74:
        /*008c*/ 	.word	0x00000140


	//   ....[1]....
        /*0090*/ 	.word	0x00000d50


	//----- nvinfo : EIATTR_CBANK_PARAM_SIZE
	.align		4
.L_75:
        /*0094*/ 	.byte	0x03, 0x19
        /*0096*/ 	.short	0x0038


	//----- nvinfo : EIATTR_PARAM_CBANK
	.align		4
        /*0098*/ 	.byte	0x04, 0x0a
        /*009a*/ 	.short	(.L_77 - .L_76)
	.align		4
.L_76:
        /*009c*/ 	.word	index@(.nv.constant0._Z16max_pooling_ver1PKfPfPmmmmm)
        /*00a0*/ 	.short	0x0380
        /*00a2*/ 	.short	0x0038


	//----- nvinfo : EIATTR_SW_WAR
	.align		4
.L_77:
        /*00a4*/ 	.byte	0x04, 0x36
        /*00a6*/ 	.short	(.L_79 - .L_78)
.L_78:
        /*00a8*/ 	.word	0x00000008
.L_79:


//--------------------- .nv.callgraph             --------------------------
	.section	.nv.callgraph,"",@"SHT_CUDA_CALLGRAPH"
	.align	4
	.sectionentsize	8
	.align		4
        /*0000*/ 	.word	0x00000000
	.align		4
        /*0004*/ 	.word	0xffffffff
	.align		4
        /*0008*/ 	.word	0x00000000
	.align		4
        /*000c*/ 	.word	0xfffffffe
	.align		4
        /*0010*/ 	.word	0x00000000
	.align		4
        /*0014*/ 	.word	0xfffffffd
	.align		4
        /*0018*/ 	.word	0x00000000
	.align		4
        /*001c*/ 	.word	0xfffffffc


//--------------------- .text._Z12unpooling_v1PfPmS_iii --------------------------
	.section	.text._Z12unpooling_v1PfPmS_iii,"ax",@progbits
	.align	128
        .global         _Z12unpooling_v1PfPmS_iii
        .type           _Z12unpooling_v1PfPmS_iii,@function
        .size           _Z12unpooling_v1PfPmS_iii,(.L_x_17 - _Z12unpooling_v1PfPmS_iii)
        .other          _Z12unpooling_v1PfPmS_iii,@"STO_CUDA_ENTRY STV_DEFAULT"
_Z12unpooling_v1PfPmS_iii:
.text._Z12unpooling_v1PfPmS_iii:
[----:B------:R-:W-:Y:S08]  /*0000*/  LDC R1, c[0x0][0x37c] ;  /* 0x0000df00ff017b82 */ /* 0x000ff00000000800 */
[----:B------:R-:W0:Y:S01]  /*0010*/  LDC R2, c[0x0][0x398] ;  /* 0x0000e600ff027b82 */ /* 0x000e220000000800 */
[----:B------:R-:W1:Y:S01]  /*0020*/  S2R R4, SR_TID.X ;  /* 0x0000000000047919 */ /* 0x000e620000002100 */
[----:B------:R-:W2:Y:S06]  /*0030*/  S2R R8, SR_TID.Y ;  /* 0x0000000000087919 */ /* 0x000eac0000002200 */
[----:B------:R-:W1:Y:S08]  /*0040*/  S2UR UR4, SR_CTAID.X ;  /* 0x00000000000479c3 */ /* 0x000e700000002500 */
[----:B------:R-:W1:Y:S01]  /*0050*/  LDC R3, c[0x0][0x360] ;  /* 0x0000d800ff037b82 */ /* 0x000e620000000800 */
[----:B0-----:R-:W-:-:S07]  /*0060*/  IABS R0, R2 ;  /* 0x0000000200007213 */ /* 0x001fce0000000000 */
[----:B------:R-:W2:Y:S01]  /*0070*/  S2UR UR5, SR_CTAID.Y ;  /* 0x00000000000579c3 */ /* 0x000ea20000002600 */
[----:B------:R-:W0:Y:S07]  /*0080*/  I2F.RP R6, R0 ;  /* 0x0000000000067306 */ /* 0x000e2e0000209400 */
[----:B------:R-:W2:Y:S01]  /*0090*/  LDC R7, c[0x0][0x364] ;  /* 0x0000d900ff077b82 */ /* 0x000ea20000000800 */
[----:B-1----:R-:W-:Y:S01]  /*00a0*/  IMAD R3, R3, UR4, R4 ;  /* 0x0000000403037c24 */ /* 0x002fe2000f8e0204 */
[----:B0-----:R-:W0:Y:S01]  /*00b0*/  MUFU.RCP R6, R6 ;  /* 0x0000000600067308 */ /* 0x001e220000001000 */
[----:B--2---:R-:W-:-:S02]  /*00c0*/  IMAD R4, R7, UR5, R8 ;  /* 0x0000000507047c24 */ /* 0x004fc4000f8e0208 */
[----:B0-----:R-:W-:Y:S02]  /*00d0*/  VIADD R5, R6, 0xffffffe ;  /* 0x0ffffffe06057836 */ /* 0x001fe40000000000 */
[----:B------:R-:W-:Y:S02]  /*00e0*/  IMAD R7, R4, 0x20, R3 ;  /* 0x0000002004077824 */ /* 0x000fe400078e0203 */
[----:B------:R-:W-:Y:S02]  /*00f0*/  HFMA2 R4, -RZ, RZ, 0, 0 ;  /* 0x00000000ff047431 */ /* 0x000fe400000001ff */
[----:B------:R-:W0:Y:S01]  /*0100*/  F2I.FTZ.U32.TRUNC.NTZ R5, R5 ;  /* 0x0000000500057305 */ /* 0x000e22000021f000 */
[----:B------:R-:W-:Y:S02]  /*0110*/  IABS R6, R7 ;  /* 0x0000000700067213 */ /* 0x000fe40000000000 */
[----:B------:R-:W-:-:S04]  /*0120*/  LOP3.LUT R7, R7, R2, RZ, 0x3c, !PT ;  /* 0x0000000207077212 */ /* 0x000fc800078e3cff */
[----:B------:R-:W-:Y:S02]  /*0130*/  ISETP.GE.AND P1, PT, R7, RZ, PT ;  /* 0x000000ff0700720c */ /* 0x000fe40003f26270 */
[----:B------:R-:W-:Y:S01]  /*0140*/  LOP3.LUT R7, RZ, R2, RZ, 0x33, !PT ;  /* 0x00000002ff077212 */ /* 0x000fe200078e33ff */
[----:B0-----:R-:W-:-:S04]  /*0150*/  IMAD.MOV R9, RZ, RZ, -R5 ;  /* 0x000000ffff097224 */ /* 0x001fc800078e0a05 */
[----:B------:R-:W-:-:S04]  /*0160*/  IMAD R9, R9, R0, RZ ;  /* 0x0000000009097224 */ /* 0x000fc800078e02ff */
[----:B------:R-:W-:-:S04]  /*0170*/  IMAD.HI.U32 R4, R5, R9, R4 ;  /* 0x0000000905047227 */ /* 0x000fc800078e0004 */
[----:B------:R-:W-:-:S04]  /*0180*/  IMAD.MOV.U32 R9, RZ, RZ, R6 ;  /* 0x000000ffff097224 */ /* 0x000fc800078e0006 */
[----:B------:R-:W-:-:S04]  /*0190*/  IMAD.HI.U32 R6, R4, R9, RZ ;  /* 0x0000000904067227 */ /* 0x000fc800078e00ff */
[----:B------:R-:W-:-:S04]  /*01a0*/  IMAD.MOV R5, RZ, RZ, -R6 ;  /* 0x000000ffff057224 */ /* 0x000fc800078e0a06 */
[----:B------:R-:W-:Y:S01]  /*01b0*/  IMAD R5, R0, R5, R9 ;  /* 0x0000000500057224 */ /* 0x000fe200078e0209 */
[----:B------:R-:W-:-:S04]  /*01c0*/  IABS R9, R3 ;  /* 0x0000000300097213 */ /* 0x000fc80000000000 */
[----:B------:R-:W-:Y:S01]  /*01d0*/  ISETP.GT.U32.AND P2, PT, R0, R5, PT ;  /* 0x000000050000720c */ /* 0x000fe20003f44070 */
[----:B------:R-:W-:-:S04]  /*01e0*/  IMAD.HI.U32 R4, R4, R9, RZ ;  /* 0x0000000904047227 */ /* 0x000fc800078e00ff */
[----:B------:R-:W-:-:S08]  /*01f0*/  IMAD.MOV R4, RZ, RZ, -R4 ;  /* 0x000000ffff047224 */ /* 0x000fd000078e0a04 */
[----:B------:R-:W-:Y:S01]  /*0200*/  @!P2 IADD3 R5, PT, PT, R5, -R0, RZ ;  /* 0x800000000505a210 */ /* 0x000fe20007ffe0ff */
[----:B------:R-:W-:-:S03]  /*0210*/  @!P2 VIADD R6, R6, 0x1 ;  /* 0x000000010606a836 */ /* 0x000fc60000000000 */
[----:B------:R-:W-:Y:S01]  /*0220*/  ISETP.GE.U32.AND P0, PT, R5, R0, PT ;  /* 0x000000000500720c */ /* 0x000fe20003f06070 */
[----:B------:R-:W-:-:S05]  /*0230*/  IMAD R5, R0, R4, R9 ;  /* 0x0000000400057224 */ /* 0x000fca00078e0209 */
[----:B------:R-:W-:-:S07]  /*0240*/  ISETP.GT.U32.AND P2, PT, R0, R5, PT ;  /* 0x000000050000720c */ /* 0x000fce0003f44070 */
[----:B------:R-:W-:Y:S02]  /*0250*/  @P0 IADD3 R6, PT, PT, R6, 0x1, RZ ;  /* 0x0000000106060810 */ /* 0x000fe40007ffe0ff */
[----:B------:R-:W-:-:S03]  /*0260*/  ISETP.NE.AND P0, PT, R2, RZ, PT ;  /* 0x000000ff0200720c */ /* 0x000fc60003f05270 */
[----:B------:R-:W-:Y:S02]  /*0270*/  @!P1 IMAD.MOV R6, RZ, RZ, -R6 ;  /* 0x000000ffff069224 */ /* 0x000fe400078e0a06 */
[----:B------:R-:W-:Y:S01]  /*0280*/  @!P2 IMAD.IADD R5, R5, 0x1, -R0 ;  /* 0x000000010505a824 */ /* 0x000fe200078e0a00 */
[----:B------:R-:W-:Y:S02]  /*0290*/  ISETP.GE.AND P2, PT, R3, RZ, PT ;  /* 0x000000ff0300720c */ /* 0x000fe40003f46270 */
[----:B------:R-:W-:Y:S02]  /*02a0*/  SEL R6, R7, R6, !P0 ;  /* 0x0000000607067207 */ /* 0x000fe40004000000 */
[----:B------:R-:W-:Y:S02]  /*02b0*/  ISETP.GT.U32.AND P1, PT, R0, R5, PT ;  /* 0x000000050000720c */ /* 0x000fe40003f24070 */
[----:B------:R-:W-:-:S04]  /*02c0*/  VIMNMX R9, PT, PT, R6, -0x1, !PT ;  /* 0xffffffff06097848 */ /* 0x000fc80007fe0100 */
[----:B------:R-:W-:-:S13]  /*02d0*/  ISETP.GE.AND P3, PT, R9, R2, PT ;  /* 0x000000020900720c */ /* 0x000fda0003f66270 */
[----:B------:R-:W-:Y:S05]  /*02e0*/  @P3 EXIT ;  /* 0x000000000000394d */ /* 0x000fea0003800000 */
[----:B------:R-:W0:Y:S01]  /*02f0*/  LDC.64 R2, c[0x0][0x388] ;  /* 0x0000e200ff027b82 */ /* 0x000e220000000a00 */
[----:B------:R-:W-:Y:S01]  /*0300*/  @!P1 IADD3 R5, PT, PT, R5, -R0, RZ ;  /* 0x8000000005059210 */ /* 0x000fe20007ffe0ff */
[----:B------:R-:W1:Y:S04]  /*0310*/  LDCU UR6, c[0x0][0x39c] ;  /* 0x00007380ff0677ac */ /* 0x000e680008000800 */
[----:B------:R-:W-:Y:S01]  /*0320*/  IMAD.MOV.U32 R0, RZ, RZ, R5 ;  /* 0x000000ffff007224 */ /* 0x000fe200078e0005 */
[----:B------:R-:W2:Y:S01]  /*0330*/  LDCU.64 UR4, c[0x0][0x358] ;  /* 0x00006b00ff0477ac */ /* 0x000ea20008000a00 */
[----:B------:R-:W3:Y:S03]  /*0340*/  LDC.64 R4, c[0x0][0x390] ;  /* 0x0000e400ff047b82 */ /* 0x000ee60000000a00 */
[----:B------:R-:W-:-:S04]  /*0350*/  @!P2 IADD3 R0, PT, PT, -R0, RZ, RZ ;  /* 0x000000ff0000a210 */ /* 0x000fc80007ffe1ff */
[----:B------:R-:W-:-:S05]  /*0360*/  SEL R7, R7, R0, !P0 ;  /* 0x0000000007077207 */ /* 0x000fca0004000000 */
[----:B-1----:R-:W-:Y:S01]  /*0370*/  IMAD R7, R6, UR6, R7 ;  /* 0x0000000606077c24 */ /* 0x002fe2000f8e0207 */
[----:B------:R-:W1:Y:S03]  /*0380*/  LDCU.64 UR6, c[0x0][0x380] ;  /* 0x00007000ff0677ac */ /* 0x000e660008000a00 */
[----:B0-----:R-:W-:-:S06]  /*0390*/  IMAD.WIDE R2, R7, 0x8, R2 ;  /* 0x0000000807027825 */ /* 0x001fcc00078e0202 */
[----:B--2---:R-:W1:Y:S01]  /*03a0*/  LDG.E.64 R2, desc[UR4][R2.64] ;  /* 0x0000000402027981 */ /* 0x004e62000c1e1b00 */
[----:B---3--:R-:W-:-:S06]  /*03b0*/  IMAD.WIDE R4, R7, 0x4, R4 ;  /* 0x0000000407047825 */ /* 0x008fcc00078e0204 */
[----:B------:R-:W2:Y:S01]  /*03c0*/  LDG.E R5, desc[UR4][R4.64] ;  /* 0x0000000404057981 */ /* 0x000ea2000c1e1900 */
[----:B-1----:R-:W-:-:S04]  /*03d0*/  LEA R6, P0, R2, UR6, 0x2 ;  /* 0x0000000602067c11 */ /* 0x002fc8000f8010ff */
[----:B------:R-:W-:-:S05]  /*03e0*/  LEA.HI.X R7, R2, UR7, R3, 0x2, P0 ;  /* 0x0000000702077c11 */ /* 0x000fca00080f1403 */
[----:B--2---:R-:W-:Y:S01]  /*03f0*/  STG.E desc[UR4][R6.64], R5 ;  /* 0x0000000506007986 */ /* 0x004fe2000c101904 */
[----:B------:R-:W-:Y:S05]  /*0400*/  EXIT ;  /* 0x000000000000794d */ /* 0x000fea0003800000 */
.L_x_0:
[----:B------:R-:W-:-:S00]  /*0410*/  BRA `(.L_x_0) ;  /* 0xfffffffc00fc7947 */ /* 0x000fc0000383ffff */
[----:B------:R-:W-:-:S00]  /*0420*/  NOP ;  /* 0x0000000000007918 */ /* 0x000fc00000000000 */
        /* <DEDUP_REMOVED lines=13> */
.L_x_17:


//--------------------- .text._Z9pool_ver2PKfPfPiiii --------------------------
	.section	.text._Z9pool_ver2PKfPfPiiii,"ax",@progbits
	.align	128
        .global         _Z9pool_ver2PKfPfPiiii
        .type           _Z9pool_ver2PKfPfPiiii,@function
        .size           _Z9pool_ver2PKfPfPiiii,(.L_x_18 - _Z9pool_ver2PKfPfPiiii)
        .other          _Z9pool_ver2PKfPfPiiii,@"STO_CUDA_ENTRY STV_DEFAULT"
_Z9pool_ver2PKfPfPiiii:
.text._Z9pool_ver2PKfPfPiiii:
        /* <DEDUP_REMOVED lines=14> */
[----:B------:R-:W-:-:S03]  /*00e0*/  IMAD R7, R7, 0x20, R6 ;  /* 0x0000002007077824 */ /* 0x000fc600078e0206 */
[----:B------:R0:W1:Y:S02]  /*00f0*/  F2I.FTZ.U32.TRUNC.NTZ R5, R4 ;  /* 0x0000000400057305 */ /* 0x000064000021f000 */
[----:B------:R-:W-:Y:S02]  /*0100*/  IABS R8, R7 ;  /* 0x0000000700087213 */ /* 0x000fe40000000000 */
[----:B------:R-:W-:Y:S01]  /*0110*/  LOP3.LUT R7, R7, R2, RZ, 0x3c, !PT ;  /* 0x0000000207077212 */ /* 0x000fe200078e3cff */
[----:B0-----:R-:W-:-:S03]  /*0120*/  IMAD.MOV.U32 R4, RZ, RZ, RZ ;  /* 0x000000ffff047224 */ /* 0x001fc600078e00ff */
[----:B------:R-:W-:Y:S02]  /*0130*/  ISETP.GE.AND P2, PT, R7, RZ, PT ;  /* 0x000000ff0700720c */ /* 0x000fe40003f46270 */
[----:B------:R-:W-:Y:S01]  /*0140*/  LOP3.LUT R7, RZ, R2, RZ, 0x33, !PT ;  /* 0x00000002ff077212 */ /* 0x000fe200078e33ff */
[----:B-1----:R-:W-:-:S04]  /*0150*/  IMAD.MOV R0, RZ, RZ, -R5 ;  /* 0x000000ffff007224 */ /* 0x002fc800078e0a05 */
[----:B------:R-:W-:-:S04]  /*0160*/  IMAD R9, R0, R3, RZ ;  /* 0x0000000300097224 */ /* 0x000fc800078e02ff */
[----:B------:R-:W-:-:S06]  /*0170*/  IMAD.HI.U32 R5, R5, R9, R4 ;  /* 0x0000000905057227 */ /* 0x000fcc00078e0004 */
[----:B------:R-:W-:-:S04]  /*0180*/  IMAD.HI.U32 R0, R5, R8, RZ ;  /* 0x0000000805007227 */ /* 0x000fc800078e00ff */
[----:B------:R-:W-:-:S04]  /*0190*/  IMAD.MOV R4, RZ, RZ, -R0 ;  /* 0x000000ffff047224 */ /* 0x000fc800078e0a00 */
[----:B------:R-:W-:Y:S01]  /*01a0*/  IMAD R4, R3, R4, R8 ;  /* 0x0000000403047224 */ /* 0x000fe200078e0208 */
[----:B------:R-:W-:-:S04]  /*01b0*/  IABS R8, R6 ;  /* 0x0000000600087213 */ /* 0x000fc80000000000 */
[----:B------:R-:W-:Y:S01]  /*01c0*/  ISETP.GT.U32.AND P1, PT, R3, R4, PT ;  /* 0x000000040300720c */ /* 0x000fe20003f24070 */
[----:B------:R-:W-:-:S04]  /*01d0*/  IMAD.HI.U32 R5, R5, R8, RZ ;  /* 0x0000000805057227 */ /* 0x000fc800078e00ff */
[----:B------:R-:W-:-:S08]  /*01e0*/  IMAD.MOV R5, RZ, RZ, -R5 ;  /* 0x000000ffff057224 */ /* 0x000fd000078e0a05 */
[----:B------:R-:W-:Y:S02]  /*01f0*/  @!P1 IMAD.IADD R4, R4, 0x1, -R3 ;  /* 0x0000000104049824 */ /* 0x000fe400078e0a03 */
[----:B------:R-:W-:-:S03]  /*0200*/  @!P1 VIADD R0, R0, 0x1 ;  /* 0x0000000100009836 */ /* 0x000fc60000000000 */
[----:B------:R-:W-:Y:S01]  /*0210*/  ISETP.GE.U32.AND P0, PT, R4, R3, PT ;  /* 0x000000030400720c */ /* 0x000fe20003f06070 */
[----:B------:R-:W-:-:S05]  /*0220*/  IMAD R4, R3, R5, R8 ;  /* 0x0000000503047224 */ /* 0x000fca00078e0208 */
[----:B------:R-:W-:-:S07]  /*0230*/  ISETP.GT.U32.AND P1, PT, R3, R4, PT ;  /* 0x000000040300720c */ /* 0x000fce0003f24070 */
[----:B------:R-:W-:Y:S01]  /*0240*/  @P0 VIADD R0, R0, 0x1 ;  /* 0x0000000100000836 */ /* 0x000fe20000000000 */
[----:B------:R-:W-:-:S03]  /*0250*/  ISETP.NE.AND P0, PT, R2, RZ, PT ;  /* 0x000000ff0200720c */ /* 0x000fc60003f05270 */
[----:B------:R-:W-:Y:S01]  /*0260*/  @!P2 IMAD.MOV R0, RZ, RZ, -R0 ;  /* 0x000000ffff00a224 */ /* 0x000fe200078e0a00 */
[----:B------:R-:W-:Y:S01]  /*0270*/  ISETP.GE.AND P2, PT, R6, RZ, PT ;  /* 0x000000ff0600720c */ /* 0x000fe20003f46270 */
[----:B------:R-:W-:-:S03]  /*0280*/  @!P1 IMAD.IADD R4, R4, 0x1, -R3 ;  /* 0x0000000104049824 */ /* 0x000fc600078e0a03 */
[----:B------:R-:W-:Y:S02]  /*0290*/  SEL R0, R7, R0, !P0 ;  /* 0x0000000007007207 */ /* 0x000fe40004000000 */
[----:B------:R-:W-:Y:S02]  /*02a0*/  ISETP.GT.U32.AND P1, PT, R3, R4, PT ;  /* 0x000000040300720c */ /* 0x000fe40003f24070 */
[----:B------:R-:W-:-:S04]  /*02b0*/  VIMNMX R5, PT, PT, R0, -0x1, !PT ;  /* 0xffffffff00057848 */ /* 0x000fc80007fe0100 */
[----:B------:R-:W-:-:S07]  /*02c0*/  ISETP.GE.AND P3, PT, R5, R2, PT ;  /* 0x000000020500720c */ /* 0x000fce0003f66270 */
[----:B------:R-:W-:-:S06]  /*02d0*/  @!P1 IMAD.IADD R4, R4, 0x1, -R3 ;  /* 0x0000000104049824 */ /* 0x000fcc00078e0a03 */
[----:B------:R-:W-:Y:S05]  /*02e0*/  @P3 EXIT ;  /* 0x000000000000394d */ /* 0x000fea0003800000 */
[----:B------:R-:W0:Y:S01]  /*02f0*/  LDCU UR4, c[0x0][0x398] ;  /* 0x00007300ff0477ac */ /* 0x000e220008000800 */
[----:B------:R-:W1:Y:S01]  /*0300*/  LDC.64 R2, c[0x0][0x380] ;  /* 0x0000e000ff027b82 */ /* 0x000e620000000a00 */
[----:B------:R-:W-:Y:S01]  /*0310*/  @!P2 IMAD.MOV R4, RZ, RZ, -R4 ;  /* 0x000000ffff04a224 */ /* 0x000fe200078e0a04 */
[----:B------:R-:W2:Y:S04]  /*0320*/  LDCU UR7, c[0x0][0x3a0] ;  /* 0x00007400ff0777ac */ /* 0x000ea80008000800 */
[----:B------:R-:W-:Y:S01]  /*0330*/  SEL R7, R7, R4, !P0 ;  /* 0x0000000407077207 */ /* 0x000fe20004000000 */
[----:B------:R-:W3:Y:S04]  /*0340*/  LDCU.64 UR10, c[0x0][0x358] ;  /* 0x00006b00ff0a77ac */ /* 0x000ee80008000a00 */
[----:B0-----:R-:W-:-:S04]  /*0350*/  IMAD R6, R0, UR4, R7 ;  /* 0x0000000400067c24 */ /* 0x001fc8000f8e0207 */
[----:B--2---:R-:W-:-:S04]  /*0360*/  IMAD R6, R6, UR7, RZ ;  /* 0x0000000706067c24 */ /* 0x004fc8000f8e02ff */
[----:B-1----:R-:W-:-:S05]  /*0370*/  IMAD.WIDE R2, R6, 0x4, R2 ;  /* 0x0000000406027825 */ /* 0x002fca00078e0202 */
[----:B---3--:R0:W5:Y:S01]  /*0380*/  LDG.E R5, desc[UR10][R2.64] ;  /* 0x0000000a02057981 */ /* 0x008162000c1e1900 */
[----:B------:R-:W-:Y:S01]  /*0390*/  UISETP.GE.AND UP0, UPT, UR7, 0x1, UPT ;  /* 0x000000010700788c */ /* 0x000fe2000bf06270 */
[----:B------:R-:W-:-:S08]  /*03a0*/  IMAD.MOV.U32 R4, RZ, RZ, R6 ;  /* 0x000000ffff047224 */ /* 0x000fd000078e0006 */
[----:B0-----:R-:W-:Y:S05]  /*03b0*/  BRA.U !UP0, `(.L_x_1) ;  /* 0x0000000908b87547 */ /* 0x001fea000b800000 */
[----:B------:R-:W-:Y:S01]  /*03c0*/  ULOP3.LUT UR8, UR7, 0xf, URZ, 0xc0, !UPT ;  /* 0x0000000f07087892 */ /* 0x000fe2000f8ec0ff */
[----:B------:R-:W-:Y:S01]  /*03d0*/  IMAD.MOV.U32 R4, RZ, RZ, R6 ;  /* 0x000000ffff047224 */ /* 0x000fe200078e0006 */
[----:B------:R-:W-:Y:S02]  /*03e0*/  ULOP3.LUT UR9, UR7, 0x7, URZ, 0xc0, !UPT ;  /* 0x0000000707097892 */ /* 0x000fe4000f8ec0ff */
[----:B------:R-:W-:Y:S02]  /*03f0*/  UIADD3 UR4, UPT, UPT, UR8, -0x1, URZ ;  /* 0xffffffff08047890 */ /* 0x000fe4000fffe0ff */
[----:B------:R-:W-:Y:S02]  /*0400*/  UIADD3 UR5, UPT, UPT, UR9, -0x1, URZ ;  /* 0xffffffff09057890 */ /* 0x000fe4000fffe0ff */
[----:B------:R-:W-:Y:S02]  /*0410*/  ULOP3.LUT UR6, UR7, 0x7ffffff0, URZ, 0xc0, !UPT ;  /* 0x7ffffff007067892 */ /* 0x000fe4000f8ec0ff */
[----:B------:R-:W-:-:S02]  /*0420*/  UISETP.GE.U32.AND UP0, UPT, UR4, 0x7, UPT ;  /* 0x000000070400788c */ /* 0x000fc4000bf06070 */
[----:B------:R-:W-:Y:S02]  /*0430*/  ULOP3.LUT UR7, UR7, 0x3, URZ, 0xc0, !UPT ;  /* 0x0000000307077892 */ /* 0x000fe4000f8ec0ff */
[----:B------:R-:W-:Y:S01]  /*0440*/  UISETP.GE.U32.AND UP1, UPT, UR5, 0x3, UPT ;  /* 0x000000030500788c */ /* 0x000fe2000bf26070 */
[----:B------:R-:W-:-:S10]  /*0450*/  UMOV UR4, URZ ;  /* 0x000000ff00047c82 */ /* 0x000fd40008000000 */
.L_x_7:
[----:B------:R-:W0:Y:S01]  /*0460*/  LDCU UR5, c[0x0][0x3a0] ;  /* 0x00007400ff0577ac */ /* 0x000e220008000800 */
[----:B------:R-:W1:Y:S01]  /*0470*/  LDC R3, c[0x0][0x398] ;  /* 0x0000e600ff037b82 */ /* 0x000e620000000800 */
[----:B0-----:R-:W-:Y:S01]  /*0480*/  UISETP.GE.U32.AND UP3, UPT, UR5, 0x10, UPT ;  /* 0x000000100500788c */ /* 0x001fe2000bf66070 */
[----:B-1----:R-:W-:Y:S01]  /*0490*/  IMAD R8, R3, UR4, R6 ;  /* 0x0000000403087c24 */ /* 0x002fe2000f8e0206 */
[----:B------:R-:W-:-:S04]  /*04a0*/  UIADD3 UR4, UPT, UPT, UR4, 0x1, URZ ;  /* 0x0000000104047890 */ /* 0x000fc8000fffe0ff */
[----:B------:R-:W-:-:S03]  /*04b0*/  UISETP.NE.AND UP2, UPT, UR4, UR5, UPT ;  /* 0x000000050400728c */ /* 0x000fc6000bf45270 */
[----:B------:R-:W-:Y:S01]  /*04c0*/  UMOV UR5, URZ ;  /* 0x000000ff00057c82 */ /* 0x000fe20008000000 */
[----:B------:R-:W-:Y:S07]  /*04d0*/  BRA.U !UP3, `(.L_x_2) ;  /* 0x000000050b207547 */ /* 0x000fee000b800000 */
[----:B------:R-:W-:-:S05]  /*04e0*/  UMOV UR5, URZ ;  /* 0x000000ff00057c82 */ /* 0x000fca0008000000 */
.L_x_3:
[----:B------:R-:W0:Y:S01]  /*04f0*/  LDC.64 R2, c[0x0][0x380] ;  /* 0x0000e000ff027b82 */ /* 0x000e220000000a00 */
[----:B------:R-:W-:-:S04]  /*0500*/  VIADD R9, R8, UR5 ;  /* 0x0000000508097c36 */ /* 0x000fc80008000000 */
[----:B0-----:R-:W-:-:S05]  /*0510*/  IMAD.WIDE R2, R9, 0x4, R2 ;  /* 0x0000000409027825 */ /* 0x001fca00078e0202 */
[----:B------:R-:W2:Y:S04]  /*0520*/  LDG.E R22, desc[UR10][R2.64] ;  /* 0x0000000a02167981 */ /* 0x000ea8000c1e1900 */
[----:B------:R-:W3:Y:S04]  /*0530*/  LDG.E R24, desc[UR10][R2.64+0x4] ;  /* 0x0000040a02187981 */ /* 0x000ee8000c1e1900 */
[----:B------:R-:W4:Y:S04]  /*0540*/  LDG.E R26, desc[UR10][R2.64+0x8] ;  /* 0x0000080a021a7981 */ /* 0x000f28000c1e1900 */
        /* <DEDUP_REMOVED lines=12> */
[----:B------:R-:W4:Y:S01]  /*0610*/  LDG.E R20, desc[UR10][R2.64+0x3c] ;  /* 0x00003c0a02147981 */ /* 0x000f22000c1e1900 */
[----:B------:R-:W-:-:S04]  /*0620*/  UIADD3 UR5, UPT, UPT, UR5, 0x10, URZ ;  /* 0x0000001005057890 */ /* 0x000fc8000fffe0ff */
[----:B------:R-:W-:Y:S01]  /*0630*/  UISETP.NE.AND UP3, UPT, UR5, UR6, UPT ;  /* 0x000000060500728c */ /* 0x000fe2000bf65270 */
[----:B--2--5:R-:W-:-:S04]  /*0640*/  FSETP.GT.AND P3, PT, R22, R5, PT ;  /* 0x000000051600720b */ /* 0x024fc80003f64000 */
[----:B------:R-:W-:Y:S02]  /*0650*/  FSEL R5, R22, R5, P3 ;  /* 0x0000000516057208 */ /* 0x000fe40001800000 */
[----:B------:R-:W-:Y:S02]  /*0660*/  SEL R4, R9, R4, P3 ;  /* 0x0000000409047207 */ /* 0x000fe40001800000 */
[----:B---3--:R-:W-:-:S04]  /*0670*/  FSETP.GT.AND P4, PT, R24, R5, PT ;  /* 0x000000051800720b */ /* 0x008fc80003f84000 */
[----:B------:R-:W-:-:S04]  /*0680*/  FSEL R5, R24, R5, P4 ;  /* 0x0000000518057208 */ /* 0x000fc80002000000 */
[----:B----4-:R-:W-:-:S04]  /*0690*/  FSETP.GT.AND P5, PT, R26, R5, PT ;  /* 0x000000051a00720b */ /* 0x010fc80003fa4000 */
[----:B------:R-:W-:Y:S01]  /*06a0*/  FSEL R5, R26, R5, P5 ;  /* 0x000000051a057208 */ /* 0x000fe20002800000 */
[----:B------:R-:W-:-:S03]  /*06b0*/  @P4 VIADD R4, R9, 0x1 ;  /* 0x0000000109044836 */ /* 0x000fc60000000000 */
[----:B------:R-:W-:-:S04]  /*06c0*/  FSETP.GT.AND P6, PT, R28, R5, PT ;  /* 0x000000051c00720b */ /* 0x000fc80003fc4000 */
        /* <DEDUP_REMOVED lines=37> */
[----:B------:R-:W-:-:S08]  /*0920*/  @P3 VIADD R4, R9, 0xe ;  /* 0x0000000e09043836 */ /* 0x000fd00000000000 */
[----:B------:R-:W-:Y:S01]  /*0930*/  @P0 VIADD R4, R9, 0xf ;  /* 0x0000000f09040836 */ /* 0x000fe20000000000 */
[----:B------:R-:W-:Y:S06]  /*0940*/  BRA.U UP3, `(.L_x_3) ;  /* 0xfffffff903e87547 */ /* 0x000fec000b83ffff */
[----:B------:R-:W-:-:S05]  /*0950*/  UMOV UR5, UR6 ;  /* 0x0000000600057c82 */ /* 0x000fca0008000000 */
.L_x_2:
[----:B------:R-:W-:-:S09]  /*0960*/  UISETP.NE.AND UP3, UPT, UR8, URZ, UPT ;  /* 0x000000ff0800728c */ /* 0x000fd2000bf65270 */
[----:B------:R-:W-:Y:S05]  /*0970*/  BRA.U !UP3, `(.L_x_4) ;  /* 0x000000050b447547 */ /* 0x000fea000b800000 */
[----:B------:R-:W-:Y:S01]  /*0980*/  UISETP.NE.AND UP3, UPT, UR9, URZ, UPT ;  /* 0x000000ff0900728c */ /* 0x000fe2000bf65270 */
[----:B------:R-:W-:Y:S10]  /*0990*/  BRA.U !UP0, `(.L_x_5) ;  /* 0x0000000108907547 */ /* 0x000ff4000b800000 */
        /* <DEDUP_REMOVED lines=10> */
[----:B------:R-:W4:Y:S01]  /*0a40*/  LDG.E R24, desc[UR10][R2.64+0x1c] ;  /* 0x00001c0a02187981 */ /* 0x000f22000c1e1900 */
[----:B------:R-:W-:Y:S01]  /*0a50*/  UIADD3 UR5, UPT, UPT, UR5, 0x8, URZ ;  /* 0x0000000805057890 */ /* 0x000fe2000fffe0ff */
        /* <DEDUP_REMOVED lines=23> */
[----:B------:R-:W-:-:S07]  /*0bd0*/  @P3 VIADD R4, R9, 0x7 ;  /* 0x0000000709043836 */ /* 0x000fce0000000000 */
.L_x_5:
        /* <DEDUP_REMOVED lines=21> */
[----:B------:R-:W-:-:S08]  /*0d30*/  @P2 VIADD R4, R9, 0x2 ;  /* 0x0000000209042836 */ /* 0x000fd00000000000 */
[----:B------:R-:W-:-:S07]  /*0d40*/  @P3 VIADD R4, R9, 0x3 ;  /* 0x0000000309043836 */ /* 0x000fce0000000000 */
.L_x_6:
[----:B------:R-:W-:Y:S05]  /*0d50*/  BRA.U !UP3, `(.L_x_4) ;  /* 0x000000010b4c7547 */ /* 0x000fea000b800000 */
[----:B------:R-:W0:Y:S01]  /*0d60*/  LDC.64 R2, c[0x0][0x380] ;  /* 0x0000e000ff027b82 */ /* 0x000e220000000a00 */
[----:B------:R-:W-:-:S04]  /*0d70*/  VIADD R9, R8, UR5 ;  /* 0x0000000508097c36 */ /* 0x000fc80008000000 */
[----:B0-----:R-:W-:-:S05]  /*0d80*/  IMAD.WIDE R2, R9, 0x4, R2 ;  /* 0x0000000409027825 */ /* 0x001fca00078e0202 */
[----:B------:R-:W2:Y:S01]  /*0d90*/  LDG.E R8, desc[UR10][R2.64] ;  /* 0x0000000a02087981 */ /* 0x000ea2000c1e1900 */
[----:B------:R-:W-:Y:S01]  /*0da0*/  UISETP.NE.AND UP3, UPT, UR7, 0x1, UPT ;  /* 0x000000010700788c */ /* 0x000fe2000bf65270 */
[----:B--2--5:R-:W-:-:S04]  /*0db0*/  FSETP.GT.AND P0, PT, R8, R5, PT ;  /* 0x000000050800720b */ /* 0x024fc80003f04000 */
[----:B------:R-:W-:Y:S02]  /*0dc0*/  FSEL R5, R8, R5, P0 ;  /* 0x0000000508057208 */ /* 0x000fe40000000000 */
[----:B------:R-:W-:Y:S02]  /*0dd0*/  SEL R4, R9, R4, P0 ;  /* 0x0000000409047207 */ /* 0x000fe40000000000 */
[----:B------:R-:W-:Y:S05]  /*0de0*/  BRA.U !UP3, `(.L_x_4) ;  /* 0x000000010b287547 */ /* 0x000fea000b800000 */
[----:B------:R-:W2:Y:S01]  /*0df0*/  LDG.E R8, desc[UR10][R2.64+0x4] ;  /* 0x0000040a02087981 */ /* 0x000ea2000c1e1900 */
[----:B------:R-:W-:Y:S01]  /*0e00*/  UISETP.NE.AND UP3, UPT, UR7, 0x2, UPT ;  /* 0x000000020700788c */ /* 0x000fe2000bf65270 */
[----:B--2---:R-:W-:-:S04]  /*0e10*/  FSETP.GT.AND P0, PT, R8, R5, PT ;  /* 0x000000050800720b */ /* 0x004fc80003f04000 */
[----:B------:R-:W-:-:S09]  /*0e20*/  FSEL R5, R8, R5, P0 ;  /* 0x0000000508057208 */ /* 0x000fd20000000000 */
[----:B------:R-:W-:Y:S01]  /*0e30*/  @P0 VIADD R4, R9, 0x1 ;  /* 0x0000000109040836 */ /* 0x000fe20000000000 */
[----:B------:R-:W-:Y:S06]  /*0e40*/  BRA.U !UP3, `(.L_x_4) ;  /* 0x000000010b107547 */ /* 0x000fec000b800000 */
[----:B------:R-:W2:Y:S02]  /*0e50*/  LDG.E R2, desc[UR10][R2.64+0x8] ;  /* 0x0000080a02027981 */ /* 0x000ea4000c1e1900 */
[----:B--2---:R-:W-:-:S13]  /*0e60*/  FSETP.GT.AND P0, PT, R2, R5, PT ;  /* 0x000000050200720b */ /* 0x004fda0003f04000 */
[----:B------:R-:W-:Y:S02]  /*0e70*/  @P0 VIADD R4, R9, 0x2 ;  /* 0x0000000209040836 */ /* 0x000fe40000000000 */
[----:B------:R-:W-:-:S07]  /*0e80*/  @P0 IMAD.MOV.U32 R5, RZ, RZ, R2 ;  /* 0x000000ffff050224 */ /* 0x000fce00078e0002 */
.L_x_4:
[----:B------:R-:W-:Y:S05]  /*0e90*/  BRA.U UP2, `(.L_x_7) ;  /* 0xfffffff502707547 */ /* 0x000fea000b83ffff */
.L_x_1:
[----:B------:R-:W0:Y:S01]  /*0ea0*/  LDC.64 R2, c[0x0][0x388] ;  /* 0x0000e200ff027b82 */ /* 0x000e220000000a00 */
[----:B------:R-:W1:Y:S07]  /*0eb0*/  LDCU UR4, c[0x0][0x39c] ;  /* 0x00007380ff0477ac */ /* 0x000e6e0008000800 */
[----:B------:R-:W2:Y:S01]  /*0ec0*/  LDC.64 R8, c[0x0][0x390] ;  /* 0x0000e400ff087b82 */ /* 0x000ea20000000a00 */
[----:B-1----:R-:W-:-:S04]  /*0ed0*/  IMAD R7, R0, UR4, R7 ;  /* 0x0000000400077c24 */ /* 0x002fc8000f8e0207 */
[----:B0-----:R-:W-:-:S05]  /*0ee0*/  IMAD.WIDE R2, R7, 0x4, R2 ;  /* 0x0000000407027825 */ /* 0x001fca00078e0202 */
[----:B-----5:R-:W-:Y:S01]  /*0ef0*/  STG.E desc[UR10][R2.64], R5 ;  /* 0x0000000502007986 */ /* 0x020fe2000c10190a */
[----:B--2---:R-:W-:-:S05]  /*0f00*/  IMAD.WIDE R6, R7, 0x4, R8 ;  /* 0x0000000407067825 */ /* 0x004fca00078e0208 */
[----:B------:R-:W-:Y:S01]  /*0f10*/  STG.E desc[UR10][R6.64], R4 ;  /* 0x0000000406007986 */ /* 0x000fe2000c10190a */
[----:B------:R-:W-:Y:S05]  /*0f20*/  EXIT ;  /* 0x000000000000794d */ /* 0x000fea0003800000 */
.L_x_8:
        /* <DEDUP_REMOVED lines=13> */
.L_x_18:


//--------------------- .text._Z16max_pooling_ver1PKfPfPmmmmm --------------------------
	.section	.text._Z16max_pooling_ver1PKfPfPmmmmm,"ax",@progbits
	.align	128
        .global         _Z16max_pooling_ver1PKfPfPmmmmm
        .type           _Z16max_pooling_ver1PKfPfPmmmmm,@function
        .size           _Z16max_pooling_ver1PKfPfPmmmmm,(.L_x_19 - _Z16max_pooling_ver1PKfPfPmmmmm)
        .other          _Z16max_pooling_ver1PKfPfPmmmmm,@"STO_CUDA_ENTRY STV_DEFAULT"
_Z16max_pooling_ver1PKfPfPmmmmm:
.text._Z16max_pooling_ver1PKfPfPmmmmm:
[----:B------:R-:W-:Y:S01]  /*0000*/  LDC R1, c[0x0][0x37c] ;  /* 0x0000df00ff017b82 */ /* 0x000fe20000000800 */
[----:B------:R-:W0:Y:S07]  /*0010*/  S2R R9, SR_TID.Y ;  /* 0x0000000000097919 */ /* 0x000e2e0000002200 */
[----:B------:R-:W1:Y:S01]  /*0020*/  LDC.64 R6, c[0x0][0x3a8] ;  /* 0x0000ea00ff067b82 */ /* 0x000e620000000a00 */
[----:B------:R-:W1:Y:S01]  /*0030*/  LDCU.64 UR6, c[0x0][0x3b0] ;  /* 0x00007600ff0677ac */ /* 0x000e620008000a00 */
[----:B------:R-:W2:Y:S06]  /*0040*/  S2R R2, SR_TID.X ;  /* 0x0000000000027919 */ /* 0x000eac0000002100 */
[----:B------:R-:W2:Y:S08]  /*0050*/  LDC R3, c[0x0][0x360] ;  /* 0x0000d800ff037b82 */ /* 0x000eb00000000800 */
[----:B------:R-:W0:Y:S08]  /*0060*/  S2UR UR5, SR_CTAID.Y ;  /* 0x00000000000579c3 */ /* 0x000e300000002600 */
[----:B------:R-:W0:Y:S01]  /*0070*/  LDC R0, c[0x0][0x364] ;  /* 0x0000d900ff007b82 */ /* 0x000e220000000800 */
[----:B-1----:R-:W-:-:S02]  /*0080*/  IMAD R8, R6, UR7, RZ ;  /* 0x0000000706087c24 */ /* 0x002fc4000f8e02ff */
[----:B------:R-:W-:-:S04]  /*0090*/  IMAD.WIDE.U32 R4, R6, UR6, RZ ;  /* 0x0000000606047c25 */ /* 0x000fc8000f8e00ff */
[----:B------:R-:W-:Y:S01]  /*00a0*/  IMAD R11, R7, UR6, R8 ;  /* 0x00000006070b7c24 */ /* 0x000fe2000f8e0208 */
[----:B------:R-:W2:Y:S03]  /*00b0*/  S2UR UR4, SR_CTAID.X ;  /* 0x00000000000479c3 */ /* 0x000ea60000002500 */
[----:B------:R-:W-:Y:S02]  /*00c0*/  IMAD.IADD R5, R5, 0x1, R11 ;  /* 0x0000000105057824 */ /* 0x000fe400078e020b */
[----:B0-----:R-:W-:-:S05]  /*00d0*/  IMAD R0, R0, UR5, R9 ;  /* 0x0000000500007c24 */ /* 0x001fca000f8e0209 */
[----:B------:R-:W-:Y:S01]  /*00e0*/  ISETP.GT.U32.AND P1, PT, R4, R0, PT ;  /* 0x000000000400720c */ /* 0x000fe20003f24070 */
[----:B--2---:R-:W-:-:S03]  /*00f0*/  IMAD R3, R3, UR4, R2 ;  /* 0x0000000403037c24 */ /* 0x004fc6000f8e0202 */
[----:B------:R-:W-:Y:S02]  /*0100*/  ISETP.GT.U32.AND.EX P1, PT, R5, RZ, PT, P1 ;  /* 0x000000ff0500720c */ /* 0x000fe40003f24110 */
[----:B------:R-:W-:Y:S02]  /*0110*/  SHF.R.S32.HI R2, RZ, 0x1f, R3 ;  /* 0x0000001fff027819 */ /* 0x000fe40000011403 */
[----:B------:R-:W-:-:S04]  /*0120*/  ISETP.GE.U32.AND P0, PT, R3, R6, PT ;  /* 0x000000060300720c */ /* 0x000fc80003f06070 */
[----:B------:R-:W-:-:S13]  /*0130*/  ISETP.GE.U32.OR.EX P0, PT, R2, R7, !P1, P0 ;  /* 0x000000070200720c */ /* 0x000fda0004f06500 */
[----:B------:R-:W-:Y:S05]  /*0140*/  @P0 EXIT ;  /* 0x000000000000094d */ /* 0x000fea0003800000 */
[----:B------:R-:W0:Y:S01]  /*0150*/  LDCU.64 UR8, c[0x0][0x398] ;  /* 0x00007300ff0877ac */ /* 0x000e220008000a00 */
[C---:B------:R-:W-:Y:S01]  /*0160*/  IMAD.WIDE.U32 R12, R0.reuse, R6, RZ ;  /* 0x00000006000c7225 */ /* 0x040fe200078e00ff */
[----:B------:R-:W1:Y:S03]  /*0170*/  LDCU.64 UR4, c[0x0][0x380] ;  /* 0x00007000ff0477ac */ /* 0x000e660008000a00 */
[----:B------:R-:W-:Y:S02]  /*0180*/  IMAD R15, R0, R7, R13 ;  /* 0x00000007000f7224 */ /* 0x000fe400078e020d */
[----:B------:R-:W-:Y:S01]  /*0190*/  IMAD.MOV.U32 R14, RZ, RZ, R12 ;  /* 0x000000ffff0e7224 */ /* 0x000fe200078e000c */
[----:B------:R-:W2:Y:S01]  /*01a0*/  LDCU.64 UR10, c[0x0][0x358] ;  /* 0x00006b00ff0a77ac */ /* 0x000ea20008000a00 */
[----:B0-----:R-:W-:-:S04]  /*01b0*/  IMAD R4, R2, UR8, RZ ;  /* 0x0000000802047c24 */ /* 0x001fc8000f8e02ff */
[C---:B------:R-:W-:Y:S02]  /*01c0*/  IMAD R9, R3.reuse, UR9, R4 ;  /* 0x0000000903097c24 */ /* 0x040fe4000f8e0204 */
[----:B------:R-:W-:-:S04]  /*01d0*/  IMAD.WIDE.U32 R4, R3, UR8, R14 ;  /* 0x0000000803047c25 */ /* 0x000fc8000f8e000e */
[----:B------:R-:W-:Y:S01]  /*01e0*/  IMAD.IADD R5, R5, 0x1, R9 ;  /* 0x0000000105057824 */ /* 0x000fe200078e0209 */
[----:B-1----:R-:W-:-:S04]  /*01f0*/  LEA R8, P0, R4, UR4, 0x2 ;  /* 0x0000000404087c11 */ /* 0x002fc8000f8010ff */
[----:B------:R-:W-:-:S05]  /*0200*/  LEA.HI.X R9, R4, UR5, R5, 0x2, P0 ;  /* 0x0000000504097c11 */ /* 0x000fca00080f1405 */
[----:B--2---:R0:W5:Y:S01]  /*0210*/  LDG.E R5, desc[UR10][R8.64] ;  /* 0x0000000a08057981 */ /* 0x004162000c1e1900 */
[----:B------:R-:W-:-:S04]  /*0220*/  UISETP.NE.U32.AND UP0, UPT, UR8, URZ, UPT ;  /* 0x000000ff0800728c */ /* 0x000fc8000bf05070 */
[----:B------:R-:W-:-:S09]  /*0230*/  UISETP.NE.AND.EX UP0, UPT, UR9, URZ, UPT, UP0 ;  /* 0x000000ff0900728c */ /* 0x000fd2000bf05300 */
[----:B0-----:R-:W-:Y:S05]  /*0240*/  BRA.U !UP0, `(.L_x_9) ;  /* 0x0000000908987547 */ /* 0x001fea000b800000 */
[C-C-:B------:R-:W-:Y:S01]  /*0250*/  SHF.L.U64.HI R4, R6.reuse, 0x5, R7.reuse ;  /* 0x0000000506047819 */ /* 0x140fe20000010207 */
[C---:B------:R-:W-:Y:S01]  /*0260*/  IMAD.SHL.U32 R10, R6.reuse, 0x4, RZ ;  /* 0x00000004060a7824 */ /* 0x040fe200078e00ff */
[----:B------:R-:W-:Y:S01]  /*0270*/  SHF.L.U64.HI R8, R6, 0x2, R7 ;  /* 0x0000000206087819 */ /* 0x000fe20000010207 */
[----:B------:R-:W-:Y:S02]  /*0280*/  ULOP3.LUT UR14, UR8, 0x7, URZ, 0xc0, !UPT ;  /* 0x00000007080e7892 */ /* 0x000fe4000f8ec0ff */
[----:B------:R-:W-:Y:S02]  /*0290*/  ULOP3.LUT UR13, UR8, 0x3, URZ, 0xc0, !UPT ;  /* 0x00000003080d7892 */ /* 0x000fe4000f8ec0ff */
[----:B------:R-:W-:Y:S01]  /*02a0*/  ULOP3.LUT UR8, UR8, 0xfffffff8, URZ, 0xc0, !UPT ;  /* 0xfffffff808087892 */ /* 0x000fe2000f8ec0ff */
[----:B------:R-:W-:Y:S01]  /*02b0*/  UMOV UR6, URZ ;  /* 0x000000ff00067c82 */ /* 0x000fe20008000000 */
[----:B------:R-:W-:-:S10]  /*02c0*/  UMOV UR7, URZ ;  /* 0x000000ff00077c82 */ /* 0x000fd40008000000 */
.L_x_15:
[----:B------:R-:W0:Y:S01]  /*02d0*/  LDCU.64 UR16, c[0x0][0x398] ;  /* 0x00007300ff1077ac */ /* 0x000e220008000a00 */
[----:B------:R-:W-:Y:S01]  /*02e0*/  IADD3 R16, P0, PT, R3, UR6, RZ ;  /* 0x0000000603107c10 */ /* 0x000fe2000ff1e0ff */
[----:B------:R-:W-:-:S03]  /*02f0*/  UIADD3 UR6, UP2, UPT, UR6, 0x1, URZ ;  /* 0x0000000106067890 */ /* 0x000fc6000ff5e0ff */
[----:B------:R-:W-:Y:S01]  /*0300*/  IADD3.X R7, PT, PT, R2, UR7, RZ, P0, !PT ;  /* 0x0000000702077c10 */ /* 0x000fe200087fe4ff */
[----:B------:R-:W-:Y:S01]  /*0310*/  UMOV UR4, URZ ;  /* 0x000000ff00047c82 */ /* 0x000fe20008000000 */
[----:B------:R-:W-:Y:S01]  /*0320*/  UMOV UR5, URZ ;  /* 0x000000ff00057c82 */ /* 0x000fe20008000000 */
[----:B------:R-:W-:Y:S02]  /*0330*/  UIADD3.X UR7, UPT, UPT, URZ, UR7, URZ, UP2, !UPT ;  /* 0x00000007ff077290 */ /* 0x000fe400097fe4ff */
[----:B0-----:R-:W-:Y:S02]  /*0340*/  UISETP.GE.U32.AND UP1, UPT, UR16, 0x8, UPT ;  /* 0x000000081000788c */ /* 0x001fe4000bf26070 */
[----:B------:R-:W-:Y:S01]  /*0350*/  IMAD R7, R7, UR16, RZ ;  /* 0x0000001007077c24 */ /* 0x000fe2000f8e02ff */
[----:B------:R-:W-:Y:S02]  /*0360*/  UISETP.NE.U32.AND UP0, UPT, UR6, UR16, UPT ;  /* 0x000000100600728c */ /* 0x000fe4000bf05070 */
[----:B------:R-:W-:-:S02]  /*0370*/  UISETP.GE.U32.AND.EX UP1, UPT, UR17, URZ, UPT, UP1 ;  /* 0x000000ff1100728c */ /* 0x000fc4000bf26110 */
[C---:B------:R-:W-:Y:S01]  /*0380*/  IMAD R7, R16.reuse, UR17, R7 ;  /* 0x0000001110077c24 */ /* 0x040fe2000f8e0207 */
[----:B------:R-:W-:Y:S01]  /*0390*/  UISETP.NE.AND.EX UP0, UPT, UR7, UR17, UPT, UP0 ;  /* 0x000000110700728c */ /* 0x000fe2000bf05300 */
[----:B------:R-:W-:-:S04]  /*03a0*/  IMAD.WIDE.U32 R16, R16, UR16, RZ ;  /* 0x0000001010107c25 */ /* 0x000fc8000f8e00ff */
[----:B------:R-:W-:Y:S01]  /*03b0*/  IMAD.IADD R9, R17, 0x1, R7 ;  /* 0x0000000111097824 */ /* 0x000fe200078e0207 */
[----:B------:R-:W-:Y:S06]  /*03c0*/  BRA.U !UP1, `(.L_x_10) ;  /* 0x0000000109e47547 */ /* 0x000fec000b800000 */
[----:B------:R-:W0:Y:S01]  /*03d0*/  LDCU.64 UR4, c[0x0][0x380] ;  /* 0x00007000ff0477ac */ /* 0x000e220008000a00 */
[----:B------:R-:W-:Y:S01]  /*03e0*/  IADD3 R11, P0, PT, R12, R16, RZ ;  /* 0x000000100c0b7210 */ /* 0x000fe20007f1e0ff */
[----:B------:R-:W1:Y:S04]  /*03f0*/  LDCU UR9, c[0x0][0x39c] ;  /* 0x00007380ff0977ac */ /* 0x000e680008000800 */
[----:B------:R-:W-:Y:S01]  /*0400*/  IMAD.X R18, R9, 0x1, R15, P0 ;  /* 0x0000000109127824 */ /* 0x000fe200000e060f */
[----:B0-----:R-:W-:Y:S01]  /*0410*/  LEA R7, P1, R11, UR4, 0x2 ;  /* 0x000000040b077c11 */ /* 0x001fe2000f8210ff */
[----:B------:R-:W-:-:S03]  /*0420*/  UMOV UR4, UR8 ;  /* 0x0000000800047c82 */ /* 0x000fc60008000000 */
[----:B------:R-:W-:Y:S01]  /*0430*/  LEA.HI.X R11, R11, UR5, R18, 0x2, P1 ;  /* 0x000000050b0b7c11 */ /* 0x000fe200088f1412 */
[----:B-1----:R-:W-:-:S08]  /*0440*/  UMOV UR5, UR9 ;  /* 0x0000000900057c82 */ /* 0x002fd00008000000 */
.L_x_11:
[----:B------:R-:W-:Y:S01]  /*0450*/  IMAD.MOV.U32 R20, RZ, RZ, R7 ;  /* 0x000000ffff147224 */ /* 0x000fe200078e0007 */
[----:B------:R-:W-:Y:S01]  /*0460*/  IADD3 R18, P0, PT, R7, R10, RZ ;  /* 0x0000000a07127210 */ /* 0x000fe20007f1e0ff */
[----:B------:R-:W-:-:S05]  /*0470*/  IMAD.MOV.U32 R21, RZ, RZ, R11 ;  /* 0x000000ffff157224 */ /* 0x000fca00078e000b */
[----:B------:R-:W2:Y:S01]  /*0480*/  LDG.E R24, desc[UR10][R20.64] ;  /* 0x0000000a14187981 */ /* 0x000ea2000c1e1900 */
[----:B------:R-:W-:Y:S01]  /*0490*/  IMAD.X R19, R11, 0x1, R8, P0 ;  /* 0x000000010b137824 */ /* 0x000fe200000e0608 */
[----:B------:R-:W-:-:S04]  /*04a0*/  IADD3 R22, P0, PT, R18, R10, RZ ;  /* 0x0000000a12167210 */ /* 0x000fc80007f1e0ff */
[----:B------:R0:W3:Y:S01]  /*04b0*/  LDG.E R25, desc[UR10][R18.64] ;  /* 0x0000000a12197981 */ /* 0x0000e2000c1e1900 */
[----:B------:R-:W-:-:S05]  /*04c0*/  IMAD.X R23, R19, 0x1, R8, P0 ;  /* 0x0000000113177824 */ /* 0x000fca00000e0608 */
[----:B------:R-:W4:Y:S01]  /*04d0*/  LDG.E R26, desc[UR10][R22.64] ;  /* 0x0000000a161a7981 */ /* 0x000f22000c1e1900 */
[----:B0-----:R-:W-:-:S05]  /*04e0*/  IADD3 R18, P0, PT, R22, R10, RZ ;  /* 0x0000000a16127210 */ /* 0x001fca0007f1e0ff */
[----:B------:R-:W-:Y:S01]  /*04f0*/  IMAD.X R19, R23, 0x1, R8, P0 ;  /* 0x0000000117137824 */ /* 0x000fe200000e0608 */
[----:B------:R-:W-:-:S04]  /*0500*/  IADD3 R28, P0, PT, R18, R10, RZ ;  /* 0x0000000a121c7210 */ /* 0x000fc80007f1e0ff */
[----:B------:R0:W4:Y:S01]  /*0510*/  LDG.E R27, desc[UR10][R18.64] ;  /* 0x0000000a121b7981 */ /* 0x000122000c1e1900 */
[----:B------:R-:W-:Y:S01]  /*0520*/  IMAD.X R29, R19, 0x1, R8, P0 ;  /* 0x00000001131d7824 */ /* 0x000fe200000e0608 */
[----:B------:R-:W-:-:S04]  /*0530*/  IADD3 R20, P0, PT, R28, R10, RZ ;  /* 0x0000000a1c147210 */ /* 0x000fc80007f1e0ff */
[----:B------:R-:W4:Y:S01]  /*0540*/  LDG.E R28, desc[UR10][R28.64] ;  /* 0x0000000a1c1c7981 */ /* 0x000f22000c1e1900 */
[----:B------:R-:W-:Y:S01]  /*0550*/  IMAD.X R21, R29, 0x1, R8, P0 ;  /* 0x000000011d157824 */ /* 0x000fe200000e0608 */
[----:B0-----:R-:W-:-:S04]  /*0560*/  IADD3 R18, P0, PT, R20, R10, RZ ;  /* 0x0000000a14127210 */ /* 0x001fc80007f1e0ff */
[----:B------:R-:W4:Y:S01]  /*0570*/  LDG.E R20, desc[UR10][R20.64] ;  /* 0x0000000a14147981 */ /* 0x000f22000c1e1900 */
[----:B------:R-:W-:Y:S01]  /*0580*/  IMAD.X R19, R21, 0x1, R8, P0 ;  /* 0x0000000115137824 */ /* 0x000fe200000e0608 */
[----:B------:R-:W-:-:S04]  /*0590*/  IADD3 R22, P0, PT, R18, R10, RZ ;  /* 0x0000000a12167210 */ /* 0x000fc80007f1e0ff */
[----:B------:R-:W4:Y:S01]  /*05a0*/  LDG.E R18, desc[UR10][R18.64] ;  /* 0x0000000a12127981 */ /* 0x000f22000c1e1900 */
[----:B------:R-:W-:-:S05]  /*05b0*/  IMAD.X R23, R19, 0x1, R8, P0 ;  /* 0x0000000113177824 */ /* 0x000fca00000e0608 */
[----:B------:R-:W4:Y:S01]  /*05c0*/  LDG.E R22, desc[UR10][R22.64] ;  /* 0x0000000a16167981 */ /* 0x000f22000c1e1900 */
[----:B------:R-:W-:-:S04]  /*05d0*/  UIADD3 UR4, UP1, UPT, UR4, -0x8, URZ ;  /* 0xfffffff804047890 */ /* 0x000fc8000ff3e0ff */
[----:B------:R-:W-:Y:S02]  /*05e0*/  UIADD3.X UR5, UPT, UPT, UR5, -0x1, URZ, UP1, !UPT ;  /* 0xffffffff05057890 */ /* 0x000fe40008ffe4ff */
[----:B------:R-:W-:-:S04]  /*05f0*/  UISETP.NE.U32.AND UP1, UPT, UR4, URZ, UPT ;  /* 0x000000ff0400728c */ /* 0x000fc8000bf25070 */
[----:B------:R-:W-:Y:S01]  /*0600*/  UISETP.NE.AND.EX UP1, UPT, UR5, URZ, UPT, UP1 ;  /* 0x000000ff0500728c */ /* 0x000fe2000bf25310 */
[----:B------:R-:W-:-:S05]  /*0610*/  LEA R7, P1, R6, R7, 0x5 ;  /* 0x0000000706077211 */ /* 0x000fca00078228ff */
[----:B------:R-:W-:Y:S01]  /*0620*/  IMAD.X R11, R11, 0x1, R4, P1 ;  /* 0x000000010b0b7824 */ /* 0x000fe200008e0604 */
[----:B--2--5:R-:W-:-:S04]  /*0630*/  FSETP.GT.AND P0, PT, R24, R5, PT ;  /* 0x000000051800720b */ /* 0x024fc80003f04000 */
[----:B------:R-:W-:-:S04]  /*0640*/  FSEL R24, R24, R5, P0 ;  /* 0x0000000518187208 */ /* 0x000fc80000000000 */
[----:B---3--:R-:W-:-:S04]  /*0650*/  FSETP.GT.AND P0, PT, R25, R24, PT ;  /* 0x000000181900720b */ /* 0x008fc80003f04000 */
[----:B------:R-:W-:-:S04]  /*0660*/  FSEL R25, R25, R24, P0 ;  /* 0x0000001819197208 */ /* 0x000fc80000000000 */
[----:B----4-:R-:W-:-:S04]  /*0670*/  FSETP.GT.AND P0, PT, R26, R25, PT ;  /* 0x000000191a00720b */ /* 0x010fc80003f04000 */
[----:B------:R-:W-:-:S04]  /*0680*/  FSEL R26, R26, R25, P0 ;  /* 0x000000191a1a7208 */ /* 0x000fc80000000000 */
[----:B------:R-:W-:-:S04]  /*0690*/  FSETP.GT.AND P0, PT, R27, R26, PT ;  /* 0x0000001a1b00720b */ /* 0x000fc80003f04000 */
        /* <DEDUP_REMOVED lines=8> */
[----:B------:R-:W-:Y:S01]  /*0720*/  FSEL R5, R22, R5, P0 ;  /* 0x0000000516057208 */ /* 0x000fe20000000000 */
[----:B------:R-:W-:Y:S08]  /*0730*/  BRA.U UP1, `(.L_x_11) ;  /* 0xfffffffd01447547 */ /* 0x000ff0000b83ffff */
[----:B------:R-:W-:Y:S01]  /*0740*/  UMOV UR4, UR8 ;  /* 0x0000000800047c82 */ /* 0x000fe20008000000 */
[----:B------:R-:W-:-:S05]  /*0750*/  UMOV UR5, UR9 ;  /* 0x0000000900057c82 */ /* 0x000fca0008000000 */
.L_x_10:
[----:B------:R-:W-:-:S04]  /*0760*/  UISETP.NE.U32.AND UP1, UPT, UR14, URZ, UPT ;  /* 0x000000ff0e00728c */ /* 0x000fc8000bf25070 */
[----:B------:R-:W-:-:S09]  /*0770*/  UISETP.NE.AND.EX UP1, UPT, URZ, URZ, UPT, UP1 ;  /* 0x000000ffff00728c */ /* 0x000fd2000bf25310 */
[----:B------:R-:W-:Y:S05]  /*0780*/  BRA.U !UP1, `(.L_x_12) ;  /* 0x0000000509447547 */ /* 0x000fea000b800000 */
[----:B------:R-:W-:Y:S02]  /*0790*/  UIADD3 UR9, UP1, UPT, UR14, -0x1, URZ ;  /* 0xffffffff0e097890 */ /* 0x000fe4000ff3e0ff */
[----:B------:R-:W-:Y:S02]  /*07a0*/  UISETP.NE.U32.AND UP2, UPT, UR13, URZ, UPT ;  /* 0x000000ff0d00728c */ /* 0x000fe4000bf45070 */
[----:B------:R-:W-:Y:S02]  /*07b0*/  UIADD3.X UR12, UPT, UPT, URZ, -0x1, URZ, UP1, !UPT ;  /* 0xffffffffff0c7890 */ /* 0x000fe40008ffe4ff */
[----:B------:R-:W-:Y:S02]  /*07c0*/  UISETP.GE.U32.AND UP1, UPT, UR9, 0x3, UPT ;  /* 0x000000030900788c */ /* 0x000fe4000bf26070 */
[----:B------:R-:W-:Y:S02]  /*07d0*/  UISETP.NE.AND.EX UP2, UPT, URZ, URZ, UPT, UP2 ;  /* 0x000000ffff00728c */ /* 0x000fe4000bf45320 */
[----:B------:R-:W-:-:S09]  /*07e0*/  UISETP.GE.U32.AND.EX UP1, UPT, UR12, URZ, UPT, UP1 ;  /* 0x000000ff0c00728c */ /* 0x000fd2000bf26110 */
[----:B------:R-:W-:Y:S05]  /*07f0*/  BRA.U !UP1, `(.L_x_13) ;  /* 0x0000000109807547 */ /* 0x000fea000b800000 */
[----:B------:R-:W0:Y:S01]  /*0800*/  LDCU.64 UR18, c[0x0][0x3a8] ;  /* 0x00007500ff1277ac */ /* 0x000e220008000a00 */
[----:B------:R-:W-:Y:S01]  /*0810*/  IADD3 R7, P0, PT, R0, UR4, RZ ;  /* 0x0000000400077c10 */ /* 0x000fe2000ff1e0ff */
[----:B------:R-:W-:Y:S01]  /*0820*/  IMAD.MOV.U32 R18, RZ, RZ, R16 ;  /* 0x000000ffff127224 */ /* 0x000fe200078e0010 */
[----:B------:R-:W1:Y:S01]  /*0830*/  LDCU.64 UR20, c[0x0][0x380] ;  /* 0x00007000ff1477ac */ /* 0x000e620008000a00 */
[----:B------:R-:W-:Y:S02]  /*0840*/  IMAD.MOV.U32 R19, RZ, RZ, R9 ;  /* 0x000000ffff137224 */ /* 0x000fe400078e0009 */
[----:B------:R-:W-:-:S04]  /*0850*/  IMAD.X R11, RZ, RZ, UR5, P0 ;  /* 0x00000005ff0b7e24 */ /* 0x000fc800080e06ff */
[----:B0-----:R-:W-:Y:S02]  /*0860*/  IMAD R20, R11, UR18, RZ ;  /* 0x000000120b147c24 */ /* 0x001fe4000f8e02ff */
[----:B------:R-:W-:-:S04]  /*0870*/  IMAD.WIDE.U32 R18, R7, UR18, R18 ;  /* 0x0000001207127c25 */ /* 0x000fc8000f8e0012 */
[----:B------:R-:W-:Y:S01]  /*0880*/  IMAD R7, R7, UR19, R20 ;  /* 0x0000001307077c24 */ /* 0x000fe2000f8e0214 */
[----:B-1----:R-:W-:-:S03]  /*0890*/  LEA R22, P0, R18, UR20, 0x2 ;  /* 0x0000001412167c11 */ /* 0x002fc6000f8010ff */
[----:B------:R-:W-:-:S05]  /*08a0*/  IMAD.IADD R7, R19, 0x1, R7 ;  /* 0x0000000113077824 */ /* 0x000fca00078e0207 */
[----:B------:R-:W-:Y:S02]  /*08b0*/  LEA.HI.X R23, R18, UR21, R7, 0x2, P0 ;  /* 0x0000001512177c11 */ /* 0x000fe400080f1407 */
[----:B------:R-:W-:-:S03]  /*08c0*/  IADD3 R18, P0, PT, R22, R10, RZ ;  /* 0x0000000a16127210 */ /* 0x000fc60007f1e0ff */
[----:B------:R-:W2:Y:S02]  /*08d0*/  LDG.E R22, desc[UR10][R22.64] ;  /* 0x0000000a16167981 */ /* 0x000ea4000c1e1900 */
[----:B------:R-:W-:Y:S01]  /*08e0*/  IMAD.X R19, R23, 0x1, R8, P0 ;  /* 0x0000000117137824 */ /* 0x000fe200000e0608 */
[----:B------:R-:W-:-:S04]  /*08f0*/  IADD3 R20, P0, PT, R18, R10, RZ ;  /* 0x0000000a12147210 */ /* 0x000fc80007f1e0ff */
[----:B------:R-:W3:Y:S01]  /*0900*/  LDG.E R18, desc[UR10][R18.64] ;  /* 0x0000000a12127981 */ /* 0x000ee2000c1e1900 */
[----:B------:R-:W-:Y:S01]  /*0910*/  IMAD.X R21, R19, 0x1, R8, P0 ;  /* 0x0000000113157824 */ /* 0x000fe200000e0608 */
[----:B------:R-:W-:-:S04]  /*0920*/  IADD3 R24, P0, PT, R20, R10, RZ ;  /* 0x0000000a14187210 */ /* 0x000fc80007f1e0ff */
[----:B------:R-:W4:Y:S01]  /*0930*/  LDG.E R20, desc[UR10][R20.64] ;  /* 0x0000000a14147981 */ /* 0x000f22000c1e1900 */
[----:B------:R-:W-:-:S05]  /*0940*/  IMAD.X R25, R21, 0x1, R8, P0 ;  /* 0x0000000115197824 */ /* 0x000fca00000e0608 */
[----:B------:R-:W4:Y:S01]  /*0950*/  LDG.E R24, desc[UR10][R24.64] ;  /* 0x0000000a18187981 */ /* 0x000f22000c1e1900 */
[----:B------:R-:W-:-:S04]  /*0960*/  UIADD3 UR4, UP1, UPT, UR4, 0x4, URZ ;  /* 0x0000000404047890 */ /* 0x000fc8000ff3e0ff */
[----:B------:R-:W-:Y:S01]  /*0970*/  UIADD3.X UR5, UPT, UPT, URZ, UR5, URZ, UP1, !UPT ;  /* 0x00000005ff057290 */ /* 0x000fe20008ffe4ff */
[----:B--2--5:R-:W-:-:S04]  /*0980*/  FSETP.GT.AND P0, PT, R22, R5, PT ;  /* 0x000000051600720b */ /* 0x024fc80003f04000 */
[----:B------:R-:W-:-:S04]  /*0990*/  FSEL R5, R22, R5, P0 ;  /* 0x0000000516057208 */ /* 0x000fc80000000000 */
[----:B---3--:R-:W-:-:S04]  /*09a0*/  FSETP.GT.AND P0, PT, R18, R5, PT ;  /* 0x000000051200720b */ /* 0x008fc80003f04000 */
[----:B------:R-:W-:-:S04]  /*09b0*/  FSEL R5, R18, R5, P0 ;  /* 0x0000000512057208 */ /* 0x000fc80000000000 */
[----:B----4-:R-:W-:-:S04]  /*09c0*/  FSETP.GT.AND P0, PT, R20, R5, PT ;  /* 0x000000051400720b */ /* 0x010fc80003f04000 */
[----:B------:R-:W-:-:S04]  /*09d0*/  FSEL R5, R20, R5, P0 ;  /* 0x0000000514057208 */ /* 0x000fc80000000000 */
[----:B------:R-:W-:-:S04]  /*09e0*/  FSETP.GT.AND P0, PT, R24, R5, PT ;  /* 0x000000051800720b */ /* 0x000fc80003f04000 */
[----:B------:R-:W-:-:S09]  /*09f0*/  FSEL R5, R24, R5, P0 ;  /* 0x0000000518057208 */ /* 0x000fd20000000000 */
.L_x_13:
[----:B------:R-:W-:Y:S05]  /*0a00*/  BRA.U !UP2, `(.L_x_12) ;  /* 0x000000010aa47547 */ /* 0x000fea000b800000 */
[----:B------:R-:W-:Y:S02]  /*0a10*/  UISETP.NE.U32.AND UP1, UPT, UR13, 0x1, UPT ;  /* 0x000000010d00788c */ /* 0x000fe4000bf25070 */
[----:B------:R-:W-:Y:S02]  /*0a20*/  ULOP3.LUT UP2, URZ, UR16, 0x1, URZ, 0xc0, !UPT ;  /* 0x0000000110ff7892 */ /* 0x000fe4000f84c0ff */
[----:B------:R-:W-:-:S09]  /*0a30*/  UISETP.NE.AND.EX UP1, UPT, URZ, URZ, UPT, UP1 ;  /* 0x000000ffff00728c */ /* 0x000fd2000bf25310 */
        /* <DEDUP_REMOVED lines=15> */
[----:B------:R-:W-:-:S05]  /*0b30*/  IMAD.X R21, R19, 0x1, R8, P0 ;  /* 0x0000000113157824 */ /* 0x000fca00000e0608 */
[----:B------:R-:W3:Y:S01]  /*0b40*/  LDG.E R20, desc[UR10][R20.64] ;  /* 0x0000000a14147981 */ /* 0x000ee2000c1e1900 */
[----:B------:R-:W-:-:S04]  /*0b50*/  UIADD3 UR4, UP1, UPT, UR4, 0x2, URZ ;  /* 0x0000000204047890 */ /* 0x000fc8000ff3e0ff */
[----:B------:R-:W-:Y:S01]  /*0b60*/  UIADD3.X UR5, UPT, UPT, URZ, UR5, URZ, UP1, !UPT ;  /* 0x00000005ff057290 */ /* 0x000fe20008ffe4ff */
[----:B--2--5:R-:W-:-:S04]  /*0b70*/  FSETP.GT.AND P0, PT, R18, R5, PT ;  /* 0x000000051200720b */ /* 0x024fc80003f04000 */
[----:B------:R-:W-:-:S04]  /*0b80*/  FSEL R5, R18, R5, P0 ;  /* 0x0000000512057208 */ /* 0x000fc80000000000 */
[----:B---3--:R-:W-:-:S04]  /*0b90*/  FSETP.GT.AND P0, PT, R20, R5, PT ;  /* 0x000000051400720b */ /* 0x008fc80003f04000 */
[----:B------:R-:W-:-:S09]  /*0ba0*/  FSEL R5, R20, R5, P0 ;  /* 0x0000000514057208 */ /* 0x000fd20000000000 */
.L_x_14:
[----:B------:R-:W-:Y:S05]  /*0bb0*/  BRA.U !UP2, `(.L_x_12) ;  /* 0x000000010a387547 */ /* 0x000fea000b800000 */
[----:B------:R-:W0:Y:S01]  /*0bc0*/  LDCU.64 UR16, c[0x0][0x3a8] ;  /* 0x00007500ff1077ac */ /* 0x000e220008000a00 */
[----:B------:R-:W-:Y:S01]  /*0bd0*/  IADD3 R7, P0, PT, R0, UR4, RZ ;  /* 0x0000000400077c10 */ /* 0x000fe2000ff1e0ff */
[----:B------:R-:W-:Y:S01]  /*0be0*/  IMAD.MOV.U32 R17, RZ, RZ, R9 ;  /* 0x000000ffff117224 */ /* 0x000fe200078e0009 */
[----:B------:R-:W1:Y:S03]  /*0bf0*/  LDCU.64 UR18, c[0x0][0x380] ;  /* 0x00007000ff1277ac */ /* 0x000e660008000a00 */
[----:B------:R-:W-:-:S04]  /*0c00*/  IMAD.X R11, RZ, RZ, UR5, P0 ;  /* 0x00000005ff0b7e24 */ /* 0x000fc800080e06ff */
[----:B0-----:R-:W-:Y:S02]  /*0c10*/  IMAD R18, R11, UR16, RZ ;  /* 0x000000100b127c24 */ /* 0x001fe4000f8e02ff */
[----:B------:R-:W-:-:S04]  /*0c20*/  IMAD.WIDE.U32 R16, R7, UR16, R16 ;  /* 0x0000001007107c25 */ /* 0x000fc8000f8e0010 */
[----:B------:R-:W-:Y:S01]  /*0c30*/  IMAD R7, R7, UR17, R18 ;  /* 0x0000001107077c24 */ /* 0x000fe2000f8e0212 */
[----:B-1----:R-:W-:-:S03]  /*0c40*/  LEA R18, P0, R16, UR18, 0x2 ;  /* 0x0000001210127c11 */ /* 0x002fc6000f8010ff */
[----:B------:R-:W-:-:S05]  /*0c50*/  IMAD.IADD R7, R17, 0x1, R7 ;  /* 0x0000000111077824 */ /* 0x000fca00078e0207 */
[----:B------:R-:W-:-:S05]  /*0c60*/  LEA.HI.X R19, R16, UR19, R7, 0x2, P0 ;  /* 0x0000001310137c11 */ /* 0x000fca00080f1407 */
[----:B------:R-:W2:Y:S02]  /*0c70*/  LDG.E R18, desc[UR10][R18.64] ;  /* 0x0000000a12127981 */ /* 0x000ea4000c1e1900 */
[----:B--2--5:R-:W-:-:S13]  /*0c80*/  FSETP.GT.AND P0, PT, R18, R5, PT ;  /* 0x000000051200720b */ /* 0x024fda0003f04000 */
[----:B------:R-:W-:-:S07]  /*0c90*/  @P0 IMAD.MOV.U32 R5, RZ, RZ, R18 ;  /* 0x000000ffff050224 */ /* 0x000fce00078e0012 */
.L_x_12:
[----:B------:R-:W-:Y:S05]  /*0ca0*/  BRA.U UP0, `(.L_x_15) ;  /* 0xfffffff500887547 */ /* 0x000fea000b83ffff */
.L_x_9:
[----:B------:R-:W0:Y:S01]  /*0cb0*/  LDCU.64 UR4, c[0x0][0x388] ;  /* 0x00007100ff0477ac */ /* 0x000e220008000a00 */
[----:B------:R-:W-:Y:S01]  /*0cc0*/  IADD3 R12, P0, PT, R3, R12, RZ ;  /* 0x0000000c030c7210 */ /* 0x000fe20007f1e0ff */
[----:B------:R-:W1:Y:S04]  /*0cd0*/  LDCU.64 UR6, c[0x0][0x390] ;  /* 0x00007200ff0677ac */ /* 0x000e680008000a00 */
[----:B------:R-:W-:Y:S01]  /*0ce0*/  IMAD.X R13, R2, 0x1, R15, P0 ;  /* 0x00000001020d7824 */ /* 0x000fe200000e060f */
[C---:B0-----:R-:W-:Y:S02]  /*0cf0*/  LEA R2, P0, R12.reuse, UR4, 0x2 ;  /* 0x000000040c027c11 */ /* 0x041fe4000f8010ff */
[C---:B-1----:R-:W-:Y:S02]  /*0d00*/  LEA R6, P1, R12.reuse, UR6, 0x3 ;  /* 0x000000060c067c11 */ /* 0x042fe4000f8218ff */
[----:B------:R-:W-:-:S02]  /*0d10*/  LEA.HI.X R3, R12, UR5, R13, 0x2, P0 ;  /* 0x000000050c037c11 */ /* 0x000fc400080f140d */
[----:B------:R-:W-:-:S03]  /*0d20*/  LEA.HI.X R7, R12, UR7, R13, 0x3, P1 ;  /* 0x000000070c077c11 */ /* 0x000fc600088f1c0d */
[----:B-----5:R-:W-:Y:S04]  /*0d30*/  STG.E desc[UR10][R2.64], R5 ;  /* 0x0000000502007986 */ /* 0x020fe8000c10190a */
[----:B------:R-:W-:Y:S01]  /*0d40*/  STG.E.64 desc[UR10][R6.64], R12 ;  /* 0x0000000c06007986 */ /* 0x000fe2000c101b0a */
[----:B------:R-:W-:Y:S05]  /*0d50*/  EXIT ;  /* 0x000000000000794d */ /* 0x000fea0003800000 */
.L_x_16:
        /* <DEDUP_REMOVED lines=10> */
.L_x_19:


//--------------------- .nv.shared.reserved.0     --------------------------
	.section	.nv.shared.reserved.0,"aw",@nobits
	.weak		__nv_reservedSMEM_offset_0_alias
	.size		__nv_reservedSMEM_offset_0_alias, 0, 64
	.other		__nv_reservedSMEM_offset_0_alias,@"STO_CUDA_RESERVED_SHARED STV_DEFAULT"
__nv_reservedSMEM_offset_0_alias:
	.zero		0
	.zero		64


//--------------------- .nv.constant0._Z12unpooling_v1PfPmS_iii --------------------------
	.section	.nv.constant0._Z12unpooling_v1PfPmS_iii,"a",@progbits
	.sectionflags	@""
	.align	4
.nv.constant0._Z12unpooling_v1PfPmS_iii:
	.zero		932


//--------------------- .nv.constant0._Z9pool_ver2PKfPfPiiii --------------------------
	.section	.nv.constant0._Z9pool_ver2PKfPfPiiii,"a",@progbits
	.sectionflags	@""
	.align	4
.nv.constant0._Z9pool_ver2PKfPfPiiii:
	.zero		932


//--------------------- .nv.constant0._Z16max_pooling_ver1PKfPfPmmmmm --------------------------
	.section	.nv.constant0._Z16max_pooling_ver1PKfPfPmmmmm,"a",@progbits
	.sectionflags	@""
	.align	4
.nv.constant0._Z16max_pooling_ver1PKfPfPmmmmm:
	.zero		952


//--------------------- SYMBOLS --------------------------

	.type		.nv.reservedSmem.offset0,@object
	.size		.nv.reservedSmem.offset0,0x4
